//
// Generated by NVIDIA NVVM Compiler
//
// Compiler Build ID: CL-36424714
// Cuda compilation tools, release 13.0, V13.0.88
// Based on NVVM 20.0.0
//

.version 9.0
.target sm_100
.address_size 64

	// .globl	_Z6phase1Piii
// _ZZ6phase1PiiiE6temp_d has been demoted
// _ZZ10phase2_horPiiiE5hor_d has been demoted
// _ZZ10phase2_horPiiiE7pivot_d has been demoted
// _ZZ6phase2PiiiE5hor_d has been demoted
// _ZZ6phase2PiiiE6vert_d has been demoted
// _ZZ6phase2PiiiE7pivot_d has been demoted
// _ZZ10phase2_verPiiiE6vert_d has been demoted
// _ZZ10phase2_verPiiiE7pivot_d has been demoted
// _ZZ6phase3PiiiiE5hor_d has been demoted
// _ZZ6phase3PiiiiE6vert_d has been demoted
// _ZZ6phase3PiiiiE4temp has been demoted

.visible .entry _Z6phase1Piii(
	.param .u64 .ptr .align 1 _Z6phase1Piii_param_0,
	.param .u32 _Z6phase1Piii_param_1,
	.param .u32 _Z6phase1Piii_param_2
)
{
	.reg .pred 	%p<2>;
	.reg .b32 	%r<675>;
	.reg .b64 	%rd<7>;
	// demoted variable
	.shared .align 4 .b8 _ZZ6phase1PiiiE6temp_d[16384];
	ld.param.u64 	%rd3, [_Z6phase1Piii_param_0];
	ld.param.u32 	%r7, [_Z6phase1Piii_param_1];
	ld.param.u32 	%r8, [_Z6phase1Piii_param_2];
	cvta.to.global.u64 	%rd4, %rd3;
	mov.u32 	%r9, %tid.y;
	mov.u32 	%r1, %tid.x;
	mad.lo.s32 	%r10, %r7, %r8, %r7;
	shl.b32 	%r11, %r10, 6;
	mad.lo.s32 	%r12, %r8, %r9, %r1;
	add.s32 	%r13, %r12, %r11;
	mul.wide.s32 	%rd5, %r13, 4;
	add.s64 	%rd1, %rd4, %rd5;
	ld.global.u32 	%r14, [%rd1];
	shl.b32 	%r15, %r9, 8;
	mov.u32 	%r16, _ZZ6phase1PiiiE6temp_d;
	add.s32 	%r2, %r16, %r15;
	shl.b32 	%r17, %r1, 2;
	add.s32 	%r3, %r2, %r17;
	st.shared.u32 	[%r3], %r14;
	shl.b32 	%r18, %r8, 5;
	add.s32 	%r19, %r13, %r18;
	mul.wide.s32 	%rd6, %r19, 4;
	add.s64 	%rd2, %rd4, %rd6;
	ld.global.u32 	%r20, [%rd2];
	st.shared.u32 	[%r3+8192], %r20;
	ld.global.u32 	%r21, [%rd1+128];
	st.shared.u32 	[%r3+128], %r21;
	ld.global.u32 	%r22, [%rd2+128];
	st.shared.u32 	[%r3+8320], %r22;
	bar.sync 	0;
	mov.b32 	%r674, 0;
$L__BB0_1:
	.pragma "nounroll";
	shl.b32 	%r23, %r674, 2;
	add.s32 	%r24, %r2, %r23;
	ld.shared.u32 	%r25, [%r24];
	shl.b32 	%r26, %r674, 8;
	add.s32 	%r28, %r16, %r26;
	add.s32 	%r30, %r28, %r17;
	ld.shared.u32 	%r31, [%r30];
	add.s32 	%r32, %r31, %r25;
	ld.shared.u32 	%r33, [%r3];
	min.s32 	%r34, %r32, %r33;
	st.shared.u32 	[%r3], %r34;
	ld.shared.u32 	%r35, [%r24+8192];
	ld.shared.u32 	%r36, [%r30];
	add.s32 	%r37, %r36, %r35;
	ld.shared.u32 	%r38, [%r3+8192];
	min.s32 	%r39, %r37, %r38;
	st.shared.u32 	[%r3+8192], %r39;
	ld.shared.u32 	%r40, [%r24];
	ld.shared.u32 	%r41, [%r30+128];
	add.s32 	%r42, %r41, %r40;
	ld.shared.u32 	%r43, [%r3+128];
	min.s32 	%r44, %r42, %r43;
	st.shared.u32 	[%r3+128], %r44;
	ld.shared.u32 	%r45, [%r24+8192];
	ld.shared.u32 	%r46, [%r30+128];
	add.s32 	%r47, %r46, %r45;
	ld.shared.u32 	%r48, [%r3+8320];
	min.s32 	%r49, %r47, %r48;
	st.shared.u32 	[%r3+8320], %r49;
	bar.sync 	0;
	ld.shared.u32 	%r50, [%r24+4];
	ld.shared.u32 	%r51, [%r30+256];
	add.s32 	%r52, %r51, %r50;
	ld.shared.u32 	%r53, [%r3];
	min.s32 	%r54, %r52, %r53;
	st.shared.u32 	[%r3], %r54;
	ld.shared.u32 	%r55, [%r24+8196];
	ld.shared.u32 	%r56, [%r30+256];
	add.s32 	%r57, %r56, %r55;
	ld.shared.u32 	%r58, [%r3+8192];
	min.s32 	%r59, %r57, %r58;
	st.shared.u32 	[%r3+8192], %r59;
	ld.shared.u32 	%r60, [%r24+4];
	ld.shared.u32 	%r61, [%r30+384];
	add.s32 	%r62, %r61, %r60;
	ld.shared.u32 	%r63, [%r3+128];
	min.s32 	%r64, %r62, %r63;
	st.shared.u32 	[%r3+128], %r64;
	ld.shared.u32 	%r65, [%r24+8196];
	ld.shared.u32 	%r66, [%r30+384];
	add.s32 	%r67, %r66, %r65;
	ld.shared.u32 	%r68, [%r3+8320];
	min.s32 	%r69, %r67, %r68;
	st.shared.u32 	[%r3+8320], %r69;
	bar.sync 	0;
	ld.shared.u32 	%r70, [%r24+8];
	ld.shared.u32 	%r71, [%r30+512];
	add.s32 	%r72, %r71, %r70;
	ld.shared.u32 	%r73, [%r3];
	min.s32 	%r74, %r72, %r73;
	st.shared.u32 	[%r3], %r74;
	ld.shared.u32 	%r75, [%r24+8200];
	ld.shared.u32 	%r76, [%r30+512];
	add.s32 	%r77, %r76, %r75;
	ld.shared.u32 	%r78, [%r3+8192];
	min.s32 	%r79, %r77, %r78;
	st.shared.u32 	[%r3+8192], %r79;
	ld.shared.u32 	%r80, [%r24+8];
	ld.shared.u32 	%r81, [%r30+640];
	add.s32 	%r82, %r81, %r80;
	ld.shared.u32 	%r83, [%r3+128];
	min.s32 	%r84, %r82, %r83;
	st.shared.u32 	[%r3+128], %r84;
	ld.shared.u32 	%r85, [%r24+8200];
	ld.shared.u32 	%r86, [%r30+640];
	add.s32 	%r87, %r86, %r85;
	ld.shared.u32 	%r88, [%r3+8320];
	min.s32 	%r89, %r87, %r88;
	st.shared.u32 	[%r3+8320], %r89;
	bar.sync 	0;
	ld.shared.u32 	%r90, [%r24+12];
	ld.shared.u32 	%r91, [%r30+768];
	add.s32 	%r92, %r91, %r90;
	ld.shared.u32 	%r93, [%r3];
	min.s32 	%r94, %r92, %r93;
	st.shared.u32 	[%r3], %r94;
	ld.shared.u32 	%r95, [%r24+8204];
	ld.shared.u32 	%r96, [%r30+768];
	add.s32 	%r97, %r96, %r95;
	ld.shared.u32 	%r98, [%r3+8192];
	min.s32 	%r99, %r97, %r98;
	st.shared.u32 	[%r3+8192], %r99;
	ld.shared.u32 	%r100, [%r24+12];
	ld.shared.u32 	%r101, [%r30+896];
	add.s32 	%r102, %r101, %r100;
	ld.shared.u32 	%r103, [%r3+128];
	min.s32 	%r104, %r102, %r103;
	st.shared.u32 	[%r3+128], %r104;
	ld.shared.u32 	%r105, [%r24+8204];
	ld.shared.u32 	%r106, [%r30+896];
	add.s32 	%r107, %r106, %r105;
	ld.shared.u32 	%r108, [%r3+8320];
	min.s32 	%r109, %r107, %r108;
	st.shared.u32 	[%r3+8320], %r109;
	bar.sync 	0;
	ld.shared.u32 	%r110, [%r24+16];
	ld.shared.u32 	%r111, [%r30+1024];
	add.s32 	%r112, %r111, %r110;
	ld.shared.u32 	%r113, [%r3];
	min.s32 	%r114, %r112, %r113;
	st.shared.u32 	[%r3], %r114;
	ld.shared.u32 	%r115, [%r24+8208];
	ld.shared.u32 	%r116, [%r30+1024];
	add.s32 	%r117, %r116, %r115;
	ld.shared.u32 	%r118, [%r3+8192];
	min.s32 	%r119, %r117, %r118;
	st.shared.u32 	[%r3+8192], %r119;
	ld.shared.u32 	%r120, [%r24+16];
	ld.shared.u32 	%r121, [%r30+1152];
	add.s32 	%r122, %r121, %r120;
	ld.shared.u32 	%r123, [%r3+128];
	min.s32 	%r124, %r122, %r123;
	st.shared.u32 	[%r3+128], %r124;
	ld.shared.u32 	%r125, [%r24+8208];
	ld.shared.u32 	%r126, [%r30+1152];
	add.s32 	%r127, %r126, %r125;
	ld.shared.u32 	%r128, [%r3+8320];
	min.s32 	%r129, %r127, %r128;
	st.shared.u32 	[%r3+8320], %r129;
	bar.sync 	0;
	ld.shared.u32 	%r130, [%r24+20];
	ld.shared.u32 	%r131, [%r30+1280];
	add.s32 	%r132, %r131, %r130;
	ld.shared.u32 	%r133, [%r3];
	min.s32 	%r134, %r132, %r133;
	st.shared.u32 	[%r3], %r134;
	ld.shared.u32 	%r135, [%r24+8212];
	ld.shared.u32 	%r136, [%r30+1280];
	add.s32 	%r137, %r136, %r135;
	ld.shared.u32 	%r138, [%r3+8192];
	min.s32 	%r139, %r137, %r138;
	st.shared.u32 	[%r3+8192], %r139;
	ld.shared.u32 	%r140, [%r24+20];
	ld.shared.u32 	%r141, [%r30+1408];
	add.s32 	%r142, %r141, %r140;
	ld.shared.u32 	%r143, [%r3+128];
	min.s32 	%r144, %r142, %r143;
	st.shared.u32 	[%r3+128], %r144;
	ld.shared.u32 	%r145, [%r24+8212];
	ld.shared.u32 	%r146, [%r30+1408];
	add.s32 	%r147, %r146, %r145;
	ld.shared.u32 	%r148, [%r3+8320];
	min.s32 	%r149, %r147, %r148;
	st.shared.u32 	[%r3+8320], %r149;
	bar.sync 	0;
	ld.shared.u32 	%r150, [%r24+24];
	ld.shared.u32 	%r151, [%r30+1536];
	add.s32 	%r152, %r151, %r150;
	ld.shared.u32 	%r153, [%r3];
	min.s32 	%r154, %r152, %r153;
	st.shared.u32 	[%r3], %r154;
	ld.shared.u32 	%r155, [%r24+8216];
	ld.shared.u32 	%r156, [%r30+1536];
	add.s32 	%r157, %r156, %r155;
	ld.shared.u32 	%r158, [%r3+8192];
	min.s32 	%r159, %r157, %r158;
	st.shared.u32 	[%r3+8192], %r159;
	ld.shared.u32 	%r160, [%r24+24];
	ld.shared.u32 	%r161, [%r30+1664];
	add.s32 	%r162, %r161, %r160;
	ld.shared.u32 	%r163, [%r3+128];
	min.s32 	%r164, %r162, %r163;
	st.shared.u32 	[%r3+128], %r164;
	ld.shared.u32 	%r165, [%r24+8216];
	ld.shared.u32 	%r166, [%r30+1664];
	add.s32 	%r167, %r166, %r165;
	ld.shared.u32 	%r168, [%r3+8320];
	min.s32 	%r169, %r167, %r168;
	st.shared.u32 	[%r3+8320], %r169;
	bar.sync 	0;
	ld.shared.u32 	%r170, [%r24+28];
	ld.shared.u32 	%r171, [%r30+1792];
	add.s32 	%r172, %r171, %r170;
	ld.shared.u32 	%r173, [%r3];
	min.s32 	%r174, %r172, %r173;
	st.shared.u32 	[%r3], %r174;
	ld.shared.u32 	%r175, [%r24+8220];
	ld.shared.u32 	%r176, [%r30+1792];
	add.s32 	%r177, %r176, %r175;
	ld.shared.u32 	%r178, [%r3+8192];
	min.s32 	%r179, %r177, %r178;
	st.shared.u32 	[%r3+8192], %r179;
	ld.shared.u32 	%r180, [%r24+28];
	ld.shared.u32 	%r181, [%r30+1920];
	add.s32 	%r182, %r181, %r180;
	ld.shared.u32 	%r183, [%r3+128];
	min.s32 	%r184, %r182, %r183;
	st.shared.u32 	[%r3+128], %r184;
	ld.shared.u32 	%r185, [%r24+8220];
	ld.shared.u32 	%r186, [%r30+1920];
	add.s32 	%r187, %r186, %r185;
	ld.shared.u32 	%r188, [%r3+8320];
	min.s32 	%r189, %r187, %r188;
	st.shared.u32 	[%r3+8320], %r189;
	bar.sync 	0;
	ld.shared.u32 	%r190, [%r24+32];
	ld.shared.u32 	%r191, [%r30+2048];
	add.s32 	%r192, %r191, %r190;
	ld.shared.u32 	%r193, [%r3];
	min.s32 	%r194, %r192, %r193;
	st.shared.u32 	[%r3], %r194;
	ld.shared.u32 	%r195, [%r24+8224];
	ld.shared.u32 	%r196, [%r30+2048];
	add.s32 	%r197, %r196, %r195;
	ld.shared.u32 	%r198, [%r3+8192];
	min.s32 	%r199, %r197, %r198;
	st.shared.u32 	[%r3+8192], %r199;
	ld.shared.u32 	%r200, [%r24+32];
	ld.shared.u32 	%r201, [%r30+2176];
	add.s32 	%r202, %r201, %r200;
	ld.shared.u32 	%r203, [%r3+128];
	min.s32 	%r204, %r202, %r203;
	st.shared.u32 	[%r3+128], %r204;
	ld.shared.u32 	%r205, [%r24+8224];
	ld.shared.u32 	%r206, [%r30+2176];
	add.s32 	%r207, %r206, %r205;
	ld.shared.u32 	%r208, [%r3+8320];
	min.s32 	%r209, %r207, %r208;
	st.shared.u32 	[%r3+8320], %r209;
	bar.sync 	0;
	ld.shared.u32 	%r210, [%r24+36];
	ld.shared.u32 	%r211, [%r30+2304];
	add.s32 	%r212, %r211, %r210;
	ld.shared.u32 	%r213, [%r3];
	min.s32 	%r214, %r212, %r213;
	st.shared.u32 	[%r3], %r214;
	ld.shared.u32 	%r215, [%r24+8228];
	ld.shared.u32 	%r216, [%r30+2304];
	add.s32 	%r217, %r216, %r215;
	ld.shared.u32 	%r218, [%r3+8192];
	min.s32 	%r219, %r217, %r218;
	st.shared.u32 	[%r3+8192], %r219;
	ld.shared.u32 	%r220, [%r24+36];
	ld.shared.u32 	%r221, [%r30+2432];
	add.s32 	%r222, %r221, %r220;
	ld.shared.u32 	%r223, [%r3+128];
	min.s32 	%r224, %r222, %r223;
	st.shared.u32 	[%r3+128], %r224;
	ld.shared.u32 	%r225, [%r24+8228];
	ld.shared.u32 	%r226, [%r30+2432];
	add.s32 	%r227, %r226, %r225;
	ld.shared.u32 	%r228, [%r3+8320];
	min.s32 	%r229, %r227, %r228;
	st.shared.u32 	[%r3+8320], %r229;
	bar.sync 	0;
	ld.shared.u32 	%r230, [%r24+40];
	ld.shared.u32 	%r231, [%r30+2560];
	add.s32 	%r232, %r231, %r230;
	ld.shared.u32 	%r233, [%r3];
	min.s32 	%r234, %r232, %r233;
	st.shared.u32 	[%r3], %r234;
	ld.shared.u32 	%r235, [%r24+8232];
	ld.shared.u32 	%r236, [%r30+2560];
	add.s32 	%r237, %r236, %r235;
	ld.shared.u32 	%r238, [%r3+8192];
	min.s32 	%r239, %r237, %r238;
	st.shared.u32 	[%r3+8192], %r239;
	ld.shared.u32 	%r240, [%r24+40];
	ld.shared.u32 	%r241, [%r30+2688];
	add.s32 	%r242, %r241, %r240;
	ld.shared.u32 	%r243, [%r3+128];
	min.s32 	%r244, %r242, %r243;
	st.shared.u32 	[%r3+128], %r244;
	ld.shared.u32 	%r245, [%r24+8232];
	ld.shared.u32 	%r246, [%r30+2688];
	add.s32 	%r247, %r246, %r245;
	ld.shared.u32 	%r248, [%r3+8320];
	min.s32 	%r249, %r247, %r248;
	st.shared.u32 	[%r3+8320], %r249;
	bar.sync 	0;
	ld.shared.u32 	%r250, [%r24+44];
	ld.shared.u32 	%r251, [%r30+2816];
	add.s32 	%r252, %r251, %r250;
	ld.shared.u32 	%r253, [%r3];
	min.s32 	%r254, %r252, %r253;
	st.shared.u32 	[%r3], %r254;
	ld.shared.u32 	%r255, [%r24+8236];
	ld.shared.u32 	%r256, [%r30+2816];
	add.s32 	%r257, %r256, %r255;
	ld.shared.u32 	%r258, [%r3+8192];
	min.s32 	%r259, %r257, %r258;
	st.shared.u32 	[%r3+8192], %r259;
	ld.shared.u32 	%r260, [%r24+44];
	ld.shared.u32 	%r261, [%r30+2944];
	add.s32 	%r262, %r261, %r260;
	ld.shared.u32 	%r263, [%r3+128];
	min.s32 	%r264, %r262, %r263;
	st.shared.u32 	[%r3+128], %r264;
	ld.shared.u32 	%r265, [%r24+8236];
	ld.shared.u32 	%r266, [%r30+2944];
	add.s32 	%r267, %r266, %r265;
	ld.shared.u32 	%r268, [%r3+8320];
	min.s32 	%r269, %r267, %r268;
	st.shared.u32 	[%r3+8320], %r269;
	bar.sync 	0;
	ld.shared.u32 	%r270, [%r24+48];
	ld.shared.u32 	%r271, [%r30+3072];
	add.s32 	%r272, %r271, %r270;
	ld.shared.u32 	%r273, [%r3];
	min.s32 	%r274, %r272, %r273;
	st.shared.u32 	[%r3], %r274;
	ld.shared.u32 	%r275, [%r24+8240];
	ld.shared.u32 	%r276, [%r30+3072];
	add.s32 	%r277, %r276, %r275;
	ld.shared.u32 	%r278, [%r3+8192];
	min.s32 	%r279, %r277, %r278;
	st.shared.u32 	[%r3+8192], %r279;
	ld.shared.u32 	%r280, [%r24+48];
	ld.shared.u32 	%r281, [%r30+3200];
	add.s32 	%r282, %r281, %r280;
	ld.shared.u32 	%r283, [%r3+128];
	min.s32 	%r284, %r282, %r283;
	st.shared.u32 	[%r3+128], %r284;
	ld.shared.u32 	%r285, [%r24+8240];
	ld.shared.u32 	%r286, [%r30+3200];
	add.s32 	%r287, %r286, %r285;
	ld.shared.u32 	%r288, [%r3+8320];
	min.s32 	%r289, %r287, %r288;
	st.shared.u32 	[%r3+8320], %r289;
	bar.sync 	0;
	ld.shared.u32 	%r290, [%r24+52];
	ld.shared.u32 	%r291, [%r30+3328];
	add.s32 	%r292, %r291, %r290;
	ld.shared.u32 	%r293, [%r3];
	min.s32 	%r294, %r292, %r293;
	st.shared.u32 	[%r3], %r294;
	ld.shared.u32 	%r295, [%r24+8244];
	ld.shared.u32 	%r296, [%r30+3328];
	add.s32 	%r297, %r296, %r295;
	ld.shared.u32 	%r298, [%r3+8192];
	min.s32 	%r299, %r297, %r298;
	st.shared.u32 	[%r3+8192], %r299;
	ld.shared.u32 	%r300, [%r24+52];
	ld.shared.u32 	%r301, [%r30+3456];
	add.s32 	%r302, %r301, %r300;
	ld.shared.u32 	%r303, [%r3+128];
	min.s32 	%r304, %r302, %r303;
	st.shared.u32 	[%r3+128], %r304;
	ld.shared.u32 	%r305, [%r24+8244];
	ld.shared.u32 	%r306, [%r30+3456];
	add.s32 	%r307, %r306, %r305;
	ld.shared.u32 	%r308, [%r3+8320];
	min.s32 	%r309, %r307, %r308;
	st.shared.u32 	[%r3+8320], %r309;
	bar.sync 	0;
	ld.shared.u32 	%r310, [%r24+56];
	ld.shared.u32 	%r311, [%r30+3584];
	add.s32 	%r312, %r311, %r310;
	ld.shared.u32 	%r313, [%r3];
	min.s32 	%r314, %r312, %r313;
	st.shared.u32 	[%r3], %r314;
	ld.shared.u32 	%r315, [%r24+8248];
	ld.shared.u32 	%r316, [%r30+3584];
	add.s32 	%r317, %r316, %r315;
	ld.shared.u32 	%r318, [%r3+8192];
	min.s32 	%r319, %r317, %r318;
	st.shared.u32 	[%r3+8192], %r319;
	ld.shared.u32 	%r320, [%r24+56];
	ld.shared.u32 	%r321, [%r30+3712];
	add.s32 	%r322, %r321, %r320;
	ld.shared.u32 	%r323, [%r3+128];
	min.s32 	%r324, %r322, %r323;
	st.shared.u32 	[%r3+128], %r324;
	ld.shared.u32 	%r325, [%r24+8248];
	ld.shared.u32 	%r326, [%r30+3712];
	add.s32 	%r327, %r326, %r325;
	ld.shared.u32 	%r328, [%r3+8320];
	min.s32 	%r329, %r327, %r328;
	st.shared.u32 	[%r3+8320], %r329;
	bar.sync 	0;
	ld.shared.u32 	%r330, [%r24+60];
	ld.shared.u32 	%r331, [%r30+3840];
	add.s32 	%r332, %r331, %r330;
	ld.shared.u32 	%r333, [%r3];
	min.s32 	%r334, %r332, %r333;
	st.shared.u32 	[%r3], %r334;
	ld.shared.u32 	%r335, [%r24+8252];
	ld.shared.u32 	%r336, [%r30+3840];
	add.s32 	%r337, %r336, %r335;
	ld.shared.u32 	%r338, [%r3+8192];
	min.s32 	%r339, %r337, %r338;
	st.shared.u32 	[%r3+8192], %r339;
	ld.shared.u32 	%r340, [%r24+60];
	ld.shared.u32 	%r341, [%r30+3968];
	add.s32 	%r342, %r341, %r340;
	ld.shared.u32 	%r343, [%r3+128];
	min.s32 	%r344, %r342, %r343;
	st.shared.u32 	[%r3+128], %r344;
	ld.shared.u32 	%r345, [%r24+8252];
	ld.shared.u32 	%r346, [%r30+3968];
	add.s32 	%r347, %r346, %r345;
	ld.shared.u32 	%r348, [%r3+8320];
	min.s32 	%r349, %r347, %r348;
	st.shared.u32 	[%r3+8320], %r349;
	bar.sync 	0;
	ld.shared.u32 	%r350, [%r24+64];
	ld.shared.u32 	%r351, [%r30+4096];
	add.s32 	%r352, %r351, %r350;
	ld.shared.u32 	%r353, [%r3];
	min.s32 	%r354, %r352, %r353;
	st.shared.u32 	[%r3], %r354;
	ld.shared.u32 	%r355, [%r24+8256];
	ld.shared.u32 	%r356, [%r30+4096];
	add.s32 	%r357, %r356, %r355;
	ld.shared.u32 	%r358, [%r3+8192];
	min.s32 	%r359, %r357, %r358;
	st.shared.u32 	[%r3+8192], %r359;
	ld.shared.u32 	%r360, [%r24+64];
	ld.shared.u32 	%r361, [%r30+4224];
	add.s32 	%r362, %r361, %r360;
	ld.shared.u32 	%r363, [%r3+128];
	min.s32 	%r364, %r362, %r363;
	st.shared.u32 	[%r3+128], %r364;
	ld.shared.u32 	%r365, [%r24+8256];
	ld.shared.u32 	%r366, [%r30+4224];
	add.s32 	%r367, %r366, %r365;
	ld.shared.u32 	%r368, [%r3+8320];
	min.s32 	%r369, %r367, %r368;
	st.shared.u32 	[%r3+8320], %r369;
	bar.sync 	0;
	ld.shared.u32 	%r370, [%r24+68];
	ld.shared.u32 	%r371, [%r30+4352];
	add.s32 	%r372, %r371, %r370;
	ld.shared.u32 	%r373, [%r3];
	min.s32 	%r374, %r372, %r373;
	st.shared.u32 	[%r3], %r374;
	ld.shared.u32 	%r375, [%r24+8260];
	ld.shared.u32 	%r376, [%r30+4352];
	add.s32 	%r377, %r376, %r375;
	ld.shared.u32 	%r378, [%r3+8192];
	min.s32 	%r379, %r377, %r378;
	st.shared.u32 	[%r3+8192], %r379;
	ld.shared.u32 	%r380, [%r24+68];
	ld.shared.u32 	%r381, [%r30+4480];
	add.s32 	%r382, %r381, %r380;
	ld.shared.u32 	%r383, [%r3+128];
	min.s32 	%r384, %r382, %r383;
	st.shared.u32 	[%r3+128], %r384;
	ld.shared.u32 	%r385, [%r24+8260];
	ld.shared.u32 	%r386, [%r30+4480];
	add.s32 	%r387, %r386, %r385;
	ld.shared.u32 	%r388, [%r3+8320];
	min.s32 	%r389, %r387, %r388;
	st.shared.u32 	[%r3+8320], %r389;
	bar.sync 	0;
	ld.shared.u32 	%r390, [%r24+72];
	ld.shared.u32 	%r391, [%r30+4608];
	add.s32 	%r392, %r391, %r390;
	ld.shared.u32 	%r393, [%r3];
	min.s32 	%r394, %r392, %r393;
	st.shared.u32 	[%r3], %r394;
	ld.shared.u32 	%r395, [%r24+8264];
	ld.shared.u32 	%r396, [%r30+4608];
	add.s32 	%r397, %r396, %r395;
	ld.shared.u32 	%r398, [%r3+8192];
	min.s32 	%r399, %r397, %r398;
	st.shared.u32 	[%r3+8192], %r399;
	ld.shared.u32 	%r400, [%r24+72];
	ld.shared.u32 	%r401, [%r30+4736];
	add.s32 	%r402, %r401, %r400;
	ld.shared.u32 	%r403, [%r3+128];
	min.s32 	%r404, %r402, %r403;
	st.shared.u32 	[%r3+128], %r404;
	ld.shared.u32 	%r405, [%r24+8264];
	ld.shared.u32 	%r406, [%r30+4736];
	add.s32 	%r407, %r406, %r405;
	ld.shared.u32 	%r408, [%r3+8320];
	min.s32 	%r409, %r407, %r408;
	st.shared.u32 	[%r3+8320], %r409;
	bar.sync 	0;
	ld.shared.u32 	%r410, [%r24+76];
	ld.shared.u32 	%r411, [%r30+4864];
	add.s32 	%r412, %r411, %r410;
	ld.shared.u32 	%r413, [%r3];
	min.s32 	%r414, %r412, %r413;
	st.shared.u32 	[%r3], %r414;
	ld.shared.u32 	%r415, [%r24+8268];
	ld.shared.u32 	%r416, [%r30+4864];
	add.s32 	%r417, %r416, %r415;
	ld.shared.u32 	%r418, [%r3+8192];
	min.s32 	%r419, %r417, %r418;
	st.shared.u32 	[%r3+8192], %r419;
	ld.shared.u32 	%r420, [%r24+76];
	ld.shared.u32 	%r421, [%r30+4992];
	add.s32 	%r422, %r421, %r420;
	ld.shared.u32 	%r423, [%r3+128];
	min.s32 	%r424, %r422, %r423;
	st.shared.u32 	[%r3+128], %r424;
	ld.shared.u32 	%r425, [%r24+8268];
	ld.shared.u32 	%r426, [%r30+4992];
	add.s32 	%r427, %r426, %r425;
	ld.shared.u32 	%r428, [%r3+8320];
	min.s32 	%r429, %r427, %r428;
	st.shared.u32 	[%r3+8320], %r429;
	bar.sync 	0;
	ld.shared.u32 	%r430, [%r24+80];
	ld.shared.u32 	%r431, [%r30+5120];
	add.s32 	%r432, %r431, %r430;
	ld.shared.u32 	%r433, [%r3];
	min.s32 	%r434, %r432, %r433;
	st.shared.u32 	[%r3], %r434;
	ld.shared.u32 	%r435, [%r24+8272];
	ld.shared.u32 	%r436, [%r30+5120];
	add.s32 	%r437, %r436, %r435;
	ld.shared.u32 	%r438, [%r3+8192];
	min.s32 	%r439, %r437, %r438;
	st.shared.u32 	[%r3+8192], %r439;
	ld.shared.u32 	%r440, [%r24+80];
	ld.shared.u32 	%r441, [%r30+5248];
	add.s32 	%r442, %r441, %r440;
	ld.shared.u32 	%r443, [%r3+128];
	min.s32 	%r444, %r442, %r443;
	st.shared.u32 	[%r3+128], %r444;
	ld.shared.u32 	%r445, [%r24+8272];
	ld.shared.u32 	%r446, [%r30+5248];
	add.s32 	%r447, %r446, %r445;
	ld.shared.u32 	%r448, [%r3+8320];
	min.s32 	%r449, %r447, %r448;
	st.shared.u32 	[%r3+8320], %r449;
	bar.sync 	0;
	ld.shared.u32 	%r450, [%r24+84];
	ld.shared.u32 	%r451, [%r30+5376];
	add.s32 	%r452, %r451, %r450;
	ld.shared.u32 	%r453, [%r3];
	min.s32 	%r454, %r452, %r453;
	st.shared.u32 	[%r3], %r454;
	ld.shared.u32 	%r455, [%r24+8276];
	ld.shared.u32 	%r456, [%r30+5376];
	add.s32 	%r457, %r456, %r455;
	ld.shared.u32 	%r458, [%r3+8192];
	min.s32 	%r459, %r457, %r458;
	st.shared.u32 	[%r3+8192], %r459;
	ld.shared.u32 	%r460, [%r24+84];
	ld.shared.u32 	%r461, [%r30+5504];
	add.s32 	%r462, %r461, %r460;
	ld.shared.u32 	%r463, [%r3+128];
	min.s32 	%r464, %r462, %r463;
	st.shared.u32 	[%r3+128], %r464;
	ld.shared.u32 	%r465, [%r24+8276];
	ld.shared.u32 	%r466, [%r30+5504];
	add.s32 	%r467, %r466, %r465;
	ld.shared.u32 	%r468, [%r3+8320];
	min.s32 	%r469, %r467, %r468;
	st.shared.u32 	[%r3+8320], %r469;
	bar.sync 	0;
	ld.shared.u32 	%r470, [%r24+88];
	ld.shared.u32 	%r471, [%r30+5632];
	add.s32 	%r472, %r471, %r470;
	ld.shared.u32 	%r473, [%r3];
	min.s32 	%r474, %r472, %r473;
	st.shared.u32 	[%r3], %r474;
	ld.shared.u32 	%r475, [%r24+8280];
	ld.shared.u32 	%r476, [%r30+5632];
	add.s32 	%r477, %r476, %r475;
	ld.shared.u32 	%r478, [%r3+8192];
	min.s32 	%r479, %r477, %r478;
	st.shared.u32 	[%r3+8192], %r479;
	ld.shared.u32 	%r480, [%r24+88];
	ld.shared.u32 	%r481, [%r30+5760];
	add.s32 	%r482, %r481, %r480;
	ld.shared.u32 	%r483, [%r3+128];
	min.s32 	%r484, %r482, %r483;
	st.shared.u32 	[%r3+128], %r484;
	ld.shared.u32 	%r485, [%r24+8280];
	ld.shared.u32 	%r486, [%r30+5760];
	add.s32 	%r487, %r486, %r485;
	ld.shared.u32 	%r488, [%r3+8320];
	min.s32 	%r489, %r487, %r488;
	st.shared.u32 	[%r3+8320], %r489;
	bar.sync 	0;
	ld.shared.u32 	%r490, [%r24+92];
	ld.shared.u32 	%r491, [%r30+5888];
	add.s32 	%r492, %r491, %r490;
	ld.shared.u32 	%r493, [%r3];
	min.s32 	%r494, %r492, %r493;
	st.shared.u32 	[%r3], %r494;
	ld.shared.u32 	%r495, [%r24+8284];
	ld.shared.u32 	%r496, [%r30+5888];
	add.s32 	%r497, %r496, %r495;
	ld.shared.u32 	%r498, [%r3+8192];
	min.s32 	%r499, %r497, %r498;
	st.shared.u32 	[%r3+8192], %r499;
	ld.shared.u32 	%r500, [%r24+92];
	ld.shared.u32 	%r501, [%r30+6016];
	add.s32 	%r502, %r501, %r500;
	ld.shared.u32 	%r503, [%r3+128];
	min.s32 	%r504, %r502, %r503;
	st.shared.u32 	[%r3+128], %r504;
	ld.shared.u32 	%r505, [%r24+8284];
	ld.shared.u32 	%r506, [%r30+6016];
	add.s32 	%r507, %r506, %r505;
	ld.shared.u32 	%r508, [%r3+8320];
	min.s32 	%r509, %r507, %r508;
	st.shared.u32 	[%r3+8320], %r509;
	bar.sync 	0;
	ld.shared.u32 	%r510, [%r24+96];
	ld.shared.u32 	%r511, [%r30+6144];
	add.s32 	%r512, %r511, %r510;
	ld.shared.u32 	%r513, [%r3];
	min.s32 	%r514, %r512, %r513;
	st.shared.u32 	[%r3], %r514;
	ld.shared.u32 	%r515, [%r24+8288];
	ld.shared.u32 	%r516, [%r30+6144];
	add.s32 	%r517, %r516, %r515;
	ld.shared.u32 	%r518, [%r3+8192];
	min.s32 	%r519, %r517, %r518;
	st.shared.u32 	[%r3+8192], %r519;
	ld.shared.u32 	%r520, [%r24+96];
	ld.shared.u32 	%r521, [%r30+6272];
	add.s32 	%r522, %r521, %r520;
	ld.shared.u32 	%r523, [%r3+128];
	min.s32 	%r524, %r522, %r523;
	st.shared.u32 	[%r3+128], %r524;
	ld.shared.u32 	%r525, [%r24+8288];
	ld.shared.u32 	%r526, [%r30+6272];
	add.s32 	%r527, %r526, %r525;
	ld.shared.u32 	%r528, [%r3+8320];
	min.s32 	%r529, %r527, %r528;
	st.shared.u32 	[%r3+8320], %r529;
	bar.sync 	0;
	ld.shared.u32 	%r530, [%r24+100];
	ld.shared.u32 	%r531, [%r30+6400];
	add.s32 	%r532, %r531, %r530;
	ld.shared.u32 	%r533, [%r3];
	min.s32 	%r534, %r532, %r533;
	st.shared.u32 	[%r3], %r534;
	ld.shared.u32 	%r535, [%r24+8292];
	ld.shared.u32 	%r536, [%r30+6400];
	add.s32 	%r537, %r536, %r535;
	ld.shared.u32 	%r538, [%r3+8192];
	min.s32 	%r539, %r537, %r538;
	st.shared.u32 	[%r3+8192], %r539;
	ld.shared.u32 	%r540, [%r24+100];
	ld.shared.u32 	%r541, [%r30+6528];
	add.s32 	%r542, %r541, %r540;
	ld.shared.u32 	%r543, [%r3+128];
	min.s32 	%r544, %r542, %r543;
	st.shared.u32 	[%r3+128], %r544;
	ld.shared.u32 	%r545, [%r24+8292];
	ld.shared.u32 	%r546, [%r30+6528];
	add.s32 	%r547, %r546, %r545;
	ld.shared.u32 	%r548, [%r3+8320];
	min.s32 	%r549, %r547, %r548;
	st.shared.u32 	[%r3+8320], %r549;
	bar.sync 	0;
	ld.shared.u32 	%r550, [%r24+104];
	ld.shared.u32 	%r551, [%r30+6656];
	add.s32 	%r552, %r551, %r550;
	ld.shared.u32 	%r553, [%r3];
	min.s32 	%r554, %r552, %r553;
	st.shared.u32 	[%r3], %r554;
	ld.shared.u32 	%r555, [%r24+8296];
	ld.shared.u32 	%r556, [%r30+6656];
	add.s32 	%r557, %r556, %r555;
	ld.shared.u32 	%r558, [%r3+8192];
	min.s32 	%r559, %r557, %r558;
	st.shared.u32 	[%r3+8192], %r559;
	ld.shared.u32 	%r560, [%r24+104];
	ld.shared.u32 	%r561, [%r30+6784];
	add.s32 	%r562, %r561, %r560;
	ld.shared.u32 	%r563, [%r3+128];
	min.s32 	%r564, %r562, %r563;
	st.shared.u32 	[%r3+128], %r564;
	ld.shared.u32 	%r565, [%r24+8296];
	ld.shared.u32 	%r566, [%r30+6784];
	add.s32 	%r567, %r566, %r565;
	ld.shared.u32 	%r568, [%r3+8320];
	min.s32 	%r569, %r567, %r568;
	st.shared.u32 	[%r3+8320], %r569;
	bar.sync 	0;
	ld.shared.u32 	%r570, [%r24+108];
	ld.shared.u32 	%r571, [%r30+6912];
	add.s32 	%r572, %r571, %r570;
	ld.shared.u32 	%r573, [%r3];
	min.s32 	%r574, %r572, %r573;
	st.shared.u32 	[%r3], %r574;
	ld.shared.u32 	%r575, [%r24+8300];
	ld.shared.u32 	%r576, [%r30+6912];
	add.s32 	%r577, %r576, %r575;
	ld.shared.u32 	%r578, [%r3+8192];
	min.s32 	%r579, %r577, %r578;
	st.shared.u32 	[%r3+8192], %r579;
	ld.shared.u32 	%r580, [%r24+108];
	ld.shared.u32 	%r581, [%r30+7040];
	add.s32 	%r582, %r581, %r580;
	ld.shared.u32 	%r583, [%r3+128];
	min.s32 	%r584, %r582, %r583;
	st.shared.u32 	[%r3+128], %r584;
	ld.shared.u32 	%r585, [%r24+8300];
	ld.shared.u32 	%r586, [%r30+7040];
	add.s32 	%r587, %r586, %r585;
	ld.shared.u32 	%r588, [%r3+8320];
	min.s32 	%r589, %r587, %r588;
	st.shared.u32 	[%r3+8320], %r589;
	bar.sync 	0;
	ld.shared.u32 	%r590, [%r24+112];
	ld.shared.u32 	%r591, [%r30+7168];
	add.s32 	%r592, %r591, %r590;
	ld.shared.u32 	%r593, [%r3];
	min.s32 	%r594, %r592, %r593;
	st.shared.u32 	[%r3], %r594;
	ld.shared.u32 	%r595, [%r24+8304];
	ld.shared.u32 	%r596, [%r30+7168];
	add.s32 	%r597, %r596, %r595;
	ld.shared.u32 	%r598, [%r3+8192];
	min.s32 	%r599, %r597, %r598;
	st.shared.u32 	[%r3+8192], %r599;
	ld.shared.u32 	%r600, [%r24+112];
	ld.shared.u32 	%r601, [%r30+7296];
	add.s32 	%r602, %r601, %r600;
	ld.shared.u32 	%r603, [%r3+128];
	min.s32 	%r604, %r602, %r603;
	st.shared.u32 	[%r3+128], %r604;
	ld.shared.u32 	%r605, [%r24+8304];
	ld.shared.u32 	%r606, [%r30+7296];
	add.s32 	%r607, %r606, %r605;
	ld.shared.u32 	%r608, [%r3+8320];
	min.s32 	%r609, %r607, %r608;
	st.shared.u32 	[%r3+8320], %r609;
	bar.sync 	0;
	ld.shared.u32 	%r610, [%r24+116];
	ld.shared.u32 	%r611, [%r30+7424];
	add.s32 	%r612, %r611, %r610;
	ld.shared.u32 	%r613, [%r3];
	min.s32 	%r614, %r612, %r613;
	st.shared.u32 	[%r3], %r614;
	ld.shared.u32 	%r615, [%r24+8308];
	ld.shared.u32 	%r616, [%r30+7424];
	add.s32 	%r617, %r616, %r615;
	ld.shared.u32 	%r618, [%r3+8192];
	min.s32 	%r619, %r617, %r618;
	st.shared.u32 	[%r3+8192], %r619;
	ld.shared.u32 	%r620, [%r24+116];
	ld.shared.u32 	%r621, [%r30+7552];
	add.s32 	%r622, %r621, %r620;
	ld.shared.u32 	%r623, [%r3+128];
	min.s32 	%r624, %r622, %r623;
	st.shared.u32 	[%r3+128], %r624;
	ld.shared.u32 	%r625, [%r24+8308];
	ld.shared.u32 	%r626, [%r30+7552];
	add.s32 	%r627, %r626, %r625;
	ld.shared.u32 	%r628, [%r3+8320];
	min.s32 	%r629, %r627, %r628;
	st.shared.u32 	[%r3+8320], %r629;
	bar.sync 	0;
	ld.shared.u32 	%r630, [%r24+120];
	ld.shared.u32 	%r631, [%r30+7680];
	add.s32 	%r632, %r631, %r630;
	ld.shared.u32 	%r633, [%r3];
	min.s32 	%r634, %r632, %r633;
	st.shared.u32 	[%r3], %r634;
	ld.shared.u32 	%r635, [%r24+8312];
	ld.shared.u32 	%r636, [%r30+7680];
	add.s32 	%r637, %r636, %r635;
	ld.shared.u32 	%r638, [%r3+8192];
	min.s32 	%r639, %r637, %r638;
	st.shared.u32 	[%r3+8192], %r639;
	ld.shared.u32 	%r640, [%r24+120];
	ld.shared.u32 	%r641, [%r30+7808];
	add.s32 	%r642, %r641, %r640;
	ld.shared.u32 	%r643, [%r3+128];
	min.s32 	%r644, %r642, %r643;
	st.shared.u32 	[%r3+128], %r644;
	ld.shared.u32 	%r645, [%r24+8312];
	ld.shared.u32 	%r646, [%r30+7808];
	add.s32 	%r647, %r646, %r645;
	ld.shared.u32 	%r648, [%r3+8320];
	min.s32 	%r649, %r647, %r648;
	st.shared.u32 	[%r3+8320], %r649;
	bar.sync 	0;
	ld.shared.u32 	%r650, [%r24+124];
	ld.shared.u32 	%r651, [%r30+7936];
	add.s32 	%r652, %r651, %r650;
	ld.shared.u32 	%r653, [%r3];
	min.s32 	%r654, %r652, %r653;
	st.shared.u32 	[%r3], %r654;
	ld.shared.u32 	%r655, [%r24+8316];
	ld.shared.u32 	%r656, [%r30+7936];
	add.s32 	%r657, %r656, %r655;
	ld.shared.u32 	%r658, [%r3+8192];
	min.s32 	%r659, %r657, %r658;
	st.shared.u32 	[%r3+8192], %r659;
	ld.shared.u32 	%r660, [%r24+124];
	ld.shared.u32 	%r661, [%r30+8064];
	add.s32 	%r662, %r661, %r660;
	ld.shared.u32 	%r663, [%r3+128];
	min.s32 	%r664, %r662, %r663;
	st.shared.u32 	[%r3+128], %r664;
	ld.shared.u32 	%r665, [%r24+8316];
	ld.shared.u32 	%r666, [%r30+8064];
	add.s32 	%r667, %r666, %r665;
	ld.shared.u32 	%r668, [%r3+8320];
	min.s32 	%r669, %r667, %r668;
	st.shared.u32 	[%r3+8320], %r669;
	bar.sync 	0;
	add.s32 	%r674, %r674, 32;
	setp.ne.s32 	%p1, %r674, 64;
	@%p1 bra 	$L__BB0_1;
	ld.shared.u32 	%r670, [%r3];
	st.global.u32 	[%rd1], %r670;
	ld.shared.u32 	%r671, [%r3+8192];
	st.global.u32 	[%rd2], %r671;
	ld.shared.u32 	%r672, [%r3+128];
	st.global.u32 	[%rd1+128], %r672;
	ld.shared.u32 	%r673, [%r3+8320];
	st.global.u32 	[%rd2+128], %r673;
	ret;

}
	// .globl	_Z10phase2_horPiii
.visible .entry _Z10phase2_horPiii(
	.param .u64 .ptr .align 1 _Z10phase2_horPiii_param_0,
	.param .u32 _Z10phase2_horPiii_param_1,
	.param .u32 _Z10phase2_horPiii_param_2
)
{
	.reg .pred 	%p<3>;
	.reg .b32 	%r<506>;
	.reg .b64 	%rd<11>;
	// demoted variable
	.shared .align 4 .b8 _ZZ10phase2_horPiiiE5hor_d[16384];
	// demoted variable
	.shared .align 4 .b8 _ZZ10phase2_horPiiiE7pivot_d[16384];
	ld.param.u64 	%rd3, [_Z10phase2_horPiii_param_0];
	ld.param.u32 	%r23, [_Z10phase2_horPiii_param_1];
	ld.param.u32 	%r24, [_Z10phase2_horPiii_param_2];
	mov.u32 	%r1, %ctaid.x;
	setp.eq.s32 	%p1, %r1, %r23;
	@%p1 bra 	$L__BB1_4;
	mov.u32 	%r26, %tid.x;
	mov.u32 	%r27, %tid.y;
	cvta.to.global.u64 	%rd4, %rd3;
	shl.b32 	%r28, %r1, 6;
	add.s32 	%r29, %r28, %r26;
	shl.b32 	%r30, %r23, 6;
	add.s32 	%r31, %r30, %r27;
	mad.lo.s32 	%r32, %r31, %r24, %r29;
	mul.wide.s32 	%rd5, %r32, 4;
	add.s64 	%rd1, %rd4, %rd5;
	ld.global.u32 	%r33, [%rd1];
	shl.b32 	%r34, %r27, 8;
	mov.u32 	%r35, _ZZ10phase2_horPiiiE5hor_d;
	add.s32 	%r36, %r35, %r34;
	shl.b32 	%r37, %r26, 2;
	add.s32 	%r2, %r36, %r37;
	st.shared.u32 	[%r2], %r33;
	shl.b32 	%r38, %r24, 5;
	add.s32 	%r39, %r32, %r38;
	mul.wide.s32 	%rd6, %r39, 4;
	add.s64 	%rd2, %rd4, %rd6;
	ld.global.u32 	%r40, [%rd2];
	st.shared.u32 	[%r2+8192], %r40;
	ld.global.u32 	%r41, [%rd1+128];
	st.shared.u32 	[%r2+128], %r41;
	ld.global.u32 	%r42, [%rd2+128];
	st.shared.u32 	[%r2+8320], %r42;
	mad.lo.s32 	%r43, %r30, %r24, %r30;
	mad.lo.s32 	%r44, %r24, %r27, %r26;
	add.s32 	%r45, %r44, %r43;
	mul.wide.s32 	%rd7, %r45, 4;
	add.s64 	%rd8, %rd4, %rd7;
	ld.global.u32 	%r46, [%rd8];
	mov.u32 	%r47, _ZZ10phase2_horPiiiE7pivot_d;
	add.s32 	%r48, %r47, %r34;
	add.s32 	%r49, %r48, %r37;
	st.shared.u32 	[%r49], %r46;
	add.s32 	%r50, %r45, %r38;
	mul.wide.s32 	%rd9, %r50, 4;
	add.s64 	%rd10, %rd4, %rd9;
	ld.global.u32 	%r51, [%rd10];
	st.shared.u32 	[%r49+8192], %r51;
	ld.global.u32 	%r52, [%rd8+128];
	st.shared.u32 	[%r49+128], %r52;
	ld.global.u32 	%r53, [%rd10+128];
	st.shared.u32 	[%r49+8320], %r53;
	bar.sync 	0;
	ld.shared.u32 	%r505, [%r2];
	ld.shared.u32 	%r504, [%r2+8192];
	ld.shared.u32 	%r503, [%r2+128];
	ld.shared.u32 	%r502, [%r2+8320];
	add.s32 	%r500, %r48, 8192;
	add.s32 	%r54, %r37, %r35;
	add.s32 	%r499, %r54, 4096;
	mov.b32 	%r501, 8192;
$L__BB1_2:
	.pragma "nounroll";
	ld.shared.u32 	%r55, [%r500+-8192];
	ld.shared.u32 	%r56, [%r499+-4096];
	add.s32 	%r57, %r56, %r55;
	min.s32 	%r58, %r57, %r505;
	st.shared.u32 	[%r2], %r58;
	ld.shared.u32 	%r59, [%r500];
	ld.shared.u32 	%r60, [%r499+-4096];
	add.s32 	%r61, %r60, %r59;
	min.s32 	%r62, %r61, %r504;
	st.shared.u32 	[%r2+8192], %r62;
	ld.shared.u32 	%r63, [%r499+-3968];
	add.s32 	%r64, %r63, %r55;
	min.s32 	%r65, %r64, %r503;
	st.shared.u32 	[%r2+128], %r65;
	ld.shared.u32 	%r66, [%r499+-3968];
	add.s32 	%r67, %r66, %r59;
	min.s32 	%r68, %r67, %r502;
	st.shared.u32 	[%r2+8320], %r68;
	ld.shared.u32 	%r69, [%r500+-8188];
	ld.shared.u32 	%r70, [%r499+-3840];
	add.s32 	%r71, %r70, %r69;
	min.s32 	%r72, %r71, %r58;
	st.shared.u32 	[%r2], %r72;
	ld.shared.u32 	%r73, [%r500+4];
	ld.shared.u32 	%r74, [%r499+-3840];
	add.s32 	%r75, %r74, %r73;
	min.s32 	%r76, %r75, %r62;
	st.shared.u32 	[%r2+8192], %r76;
	ld.shared.u32 	%r77, [%r499+-3712];
	add.s32 	%r78, %r77, %r69;
	min.s32 	%r79, %r78, %r65;
	st.shared.u32 	[%r2+128], %r79;
	ld.shared.u32 	%r80, [%r499+-3712];
	add.s32 	%r81, %r80, %r73;
	min.s32 	%r82, %r81, %r68;
	st.shared.u32 	[%r2+8320], %r82;
	ld.shared.u32 	%r83, [%r500+-8184];
	ld.shared.u32 	%r84, [%r499+-3584];
	add.s32 	%r85, %r84, %r83;
	min.s32 	%r86, %r85, %r72;
	st.shared.u32 	[%r2], %r86;
	ld.shared.u32 	%r87, [%r500+8];
	ld.shared.u32 	%r88, [%r499+-3584];
	add.s32 	%r89, %r88, %r87;
	min.s32 	%r90, %r89, %r76;
	st.shared.u32 	[%r2+8192], %r90;
	ld.shared.u32 	%r91, [%r499+-3456];
	add.s32 	%r92, %r91, %r83;
	min.s32 	%r93, %r92, %r79;
	st.shared.u32 	[%r2+128], %r93;
	ld.shared.u32 	%r94, [%r499+-3456];
	add.s32 	%r95, %r94, %r87;
	min.s32 	%r96, %r95, %r82;
	st.shared.u32 	[%r2+8320], %r96;
	ld.shared.u32 	%r97, [%r500+-8180];
	ld.shared.u32 	%r98, [%r499+-3328];
	add.s32 	%r99, %r98, %r97;
	min.s32 	%r100, %r99, %r86;
	st.shared.u32 	[%r2], %r100;
	ld.shared.u32 	%r101, [%r500+12];
	ld.shared.u32 	%r102, [%r499+-3328];
	add.s32 	%r103, %r102, %r101;
	min.s32 	%r104, %r103, %r90;
	st.shared.u32 	[%r2+8192], %r104;
	ld.shared.u32 	%r105, [%r499+-3200];
	add.s32 	%r106, %r105, %r97;
	min.s32 	%r107, %r106, %r93;
	st.shared.u32 	[%r2+128], %r107;
	ld.shared.u32 	%r108, [%r499+-3200];
	add.s32 	%r109, %r108, %r101;
	min.s32 	%r110, %r109, %r96;
	st.shared.u32 	[%r2+8320], %r110;
	ld.shared.u32 	%r111, [%r500+-8176];
	ld.shared.u32 	%r112, [%r499+-3072];
	add.s32 	%r113, %r112, %r111;
	min.s32 	%r114, %r113, %r100;
	st.shared.u32 	[%r2], %r114;
	ld.shared.u32 	%r115, [%r500+16];
	ld.shared.u32 	%r116, [%r499+-3072];
	add.s32 	%r117, %r116, %r115;
	min.s32 	%r118, %r117, %r104;
	st.shared.u32 	[%r2+8192], %r118;
	ld.shared.u32 	%r119, [%r499+-2944];
	add.s32 	%r120, %r119, %r111;
	min.s32 	%r121, %r120, %r107;
	st.shared.u32 	[%r2+128], %r121;
	ld.shared.u32 	%r122, [%r499+-2944];
	add.s32 	%r123, %r122, %r115;
	min.s32 	%r124, %r123, %r110;
	st.shared.u32 	[%r2+8320], %r124;
	ld.shared.u32 	%r125, [%r500+-8172];
	ld.shared.u32 	%r126, [%r499+-2816];
	add.s32 	%r127, %r126, %r125;
	min.s32 	%r128, %r127, %r114;
	st.shared.u32 	[%r2], %r128;
	ld.shared.u32 	%r129, [%r500+20];
	ld.shared.u32 	%r130, [%r499+-2816];
	add.s32 	%r131, %r130, %r129;
	min.s32 	%r132, %r131, %r118;
	st.shared.u32 	[%r2+8192], %r132;
	ld.shared.u32 	%r133, [%r499+-2688];
	add.s32 	%r134, %r133, %r125;
	min.s32 	%r135, %r134, %r121;
	st.shared.u32 	[%r2+128], %r135;
	ld.shared.u32 	%r136, [%r499+-2688];
	add.s32 	%r137, %r136, %r129;
	min.s32 	%r138, %r137, %r124;
	st.shared.u32 	[%r2+8320], %r138;
	ld.shared.u32 	%r139, [%r500+-8168];
	ld.shared.u32 	%r140, [%r499+-2560];
	add.s32 	%r141, %r140, %r139;
	min.s32 	%r142, %r141, %r128;
	st.shared.u32 	[%r2], %r142;
	ld.shared.u32 	%r143, [%r500+24];
	ld.shared.u32 	%r144, [%r499+-2560];
	add.s32 	%r145, %r144, %r143;
	min.s32 	%r146, %r145, %r132;
	st.shared.u32 	[%r2+8192], %r146;
	ld.shared.u32 	%r147, [%r499+-2432];
	add.s32 	%r148, %r147, %r139;
	min.s32 	%r149, %r148, %r135;
	st.shared.u32 	[%r2+128], %r149;
	ld.shared.u32 	%r150, [%r499+-2432];
	add.s32 	%r151, %r150, %r143;
	min.s32 	%r152, %r151, %r138;
	st.shared.u32 	[%r2+8320], %r152;
	ld.shared.u32 	%r153, [%r500+-8164];
	ld.shared.u32 	%r154, [%r499+-2304];
	add.s32 	%r155, %r154, %r153;
	min.s32 	%r156, %r155, %r142;
	st.shared.u32 	[%r2], %r156;
	ld.shared.u32 	%r157, [%r500+28];
	ld.shared.u32 	%r158, [%r499+-2304];
	add.s32 	%r159, %r158, %r157;
	min.s32 	%r160, %r159, %r146;
	st.shared.u32 	[%r2+8192], %r160;
	ld.shared.u32 	%r161, [%r499+-2176];
	add.s32 	%r162, %r161, %r153;
	min.s32 	%r163, %r162, %r149;
	st.shared.u32 	[%r2+128], %r163;
	ld.shared.u32 	%r164, [%r499+-2176];
	add.s32 	%r165, %r164, %r157;
	min.s32 	%r166, %r165, %r152;
	st.shared.u32 	[%r2+8320], %r166;
	ld.shared.u32 	%r167, [%r500+-8160];
	ld.shared.u32 	%r168, [%r499+-2048];
	add.s32 	%r169, %r168, %r167;
	min.s32 	%r170, %r169, %r156;
	st.shared.u32 	[%r2], %r170;
	ld.shared.u32 	%r171, [%r500+32];
	ld.shared.u32 	%r172, [%r499+-2048];
	add.s32 	%r173, %r172, %r171;
	min.s32 	%r174, %r173, %r160;
	st.shared.u32 	[%r2+8192], %r174;
	ld.shared.u32 	%r175, [%r499+-1920];
	add.s32 	%r176, %r175, %r167;
	min.s32 	%r177, %r176, %r163;
	st.shared.u32 	[%r2+128], %r177;
	ld.shared.u32 	%r178, [%r499+-1920];
	add.s32 	%r179, %r178, %r171;
	min.s32 	%r180, %r179, %r166;
	st.shared.u32 	[%r2+8320], %r180;
	ld.shared.u32 	%r181, [%r500+-8156];
	ld.shared.u32 	%r182, [%r499+-1792];
	add.s32 	%r183, %r182, %r181;
	min.s32 	%r184, %r183, %r170;
	st.shared.u32 	[%r2], %r184;
	ld.shared.u32 	%r185, [%r500+36];
	ld.shared.u32 	%r186, [%r499+-1792];
	add.s32 	%r187, %r186, %r185;
	min.s32 	%r188, %r187, %r174;
	st.shared.u32 	[%r2+8192], %r188;
	ld.shared.u32 	%r189, [%r499+-1664];
	add.s32 	%r190, %r189, %r181;
	min.s32 	%r191, %r190, %r177;
	st.shared.u32 	[%r2+128], %r191;
	ld.shared.u32 	%r192, [%r499+-1664];
	add.s32 	%r193, %r192, %r185;
	min.s32 	%r194, %r193, %r180;
	st.shared.u32 	[%r2+8320], %r194;
	ld.shared.u32 	%r195, [%r500+-8152];
	ld.shared.u32 	%r196, [%r499+-1536];
	add.s32 	%r197, %r196, %r195;
	min.s32 	%r198, %r197, %r184;
	st.shared.u32 	[%r2], %r198;
	ld.shared.u32 	%r199, [%r500+40];
	ld.shared.u32 	%r200, [%r499+-1536];
	add.s32 	%r201, %r200, %r199;
	min.s32 	%r202, %r201, %r188;
	st.shared.u32 	[%r2+8192], %r202;
	ld.shared.u32 	%r203, [%r499+-1408];
	add.s32 	%r204, %r203, %r195;
	min.s32 	%r205, %r204, %r191;
	st.shared.u32 	[%r2+128], %r205;
	ld.shared.u32 	%r206, [%r499+-1408];
	add.s32 	%r207, %r206, %r199;
	min.s32 	%r208, %r207, %r194;
	st.shared.u32 	[%r2+8320], %r208;
	ld.shared.u32 	%r209, [%r500+-8148];
	ld.shared.u32 	%r210, [%r499+-1280];
	add.s32 	%r211, %r210, %r209;
	min.s32 	%r212, %r211, %r198;
	st.shared.u32 	[%r2], %r212;
	ld.shared.u32 	%r213, [%r500+44];
	ld.shared.u32 	%r214, [%r499+-1280];
	add.s32 	%r215, %r214, %r213;
	min.s32 	%r216, %r215, %r202;
	st.shared.u32 	[%r2+8192], %r216;
	ld.shared.u32 	%r217, [%r499+-1152];
	add.s32 	%r218, %r217, %r209;
	min.s32 	%r219, %r218, %r205;
	st.shared.u32 	[%r2+128], %r219;
	ld.shared.u32 	%r220, [%r499+-1152];
	add.s32 	%r221, %r220, %r213;
	min.s32 	%r222, %r221, %r208;
	st.shared.u32 	[%r2+8320], %r222;
	ld.shared.u32 	%r223, [%r500+-8144];
	ld.shared.u32 	%r224, [%r499+-1024];
	add.s32 	%r225, %r224, %r223;
	min.s32 	%r226, %r225, %r212;
	st.shared.u32 	[%r2], %r226;
	ld.shared.u32 	%r227, [%r500+48];
	ld.shared.u32 	%r228, [%r499+-1024];
	add.s32 	%r229, %r228, %r227;
	min.s32 	%r230, %r229, %r216;
	st.shared.u32 	[%r2+8192], %r230;
	ld.shared.u32 	%r231, [%r499+-896];
	add.s32 	%r232, %r231, %r223;
	min.s32 	%r233, %r232, %r219;
	st.shared.u32 	[%r2+128], %r233;
	ld.shared.u32 	%r234, [%r499+-896];
	add.s32 	%r235, %r234, %r227;
	min.s32 	%r236, %r235, %r222;
	st.shared.u32 	[%r2+8320], %r236;
	ld.shared.u32 	%r237, [%r500+-8140];
	ld.shared.u32 	%r238, [%r499+-768];
	add.s32 	%r239, %r238, %r237;
	min.s32 	%r240, %r239, %r226;
	st.shared.u32 	[%r2], %r240;
	ld.shared.u32 	%r241, [%r500+52];
	ld.shared.u32 	%r242, [%r499+-768];
	add.s32 	%r243, %r242, %r241;
	min.s32 	%r244, %r243, %r230;
	st.shared.u32 	[%r2+8192], %r244;
	ld.shared.u32 	%r245, [%r499+-640];
	add.s32 	%r246, %r245, %r237;
	min.s32 	%r247, %r246, %r233;
	st.shared.u32 	[%r2+128], %r247;
	ld.shared.u32 	%r248, [%r499+-640];
	add.s32 	%r249, %r248, %r241;
	min.s32 	%r250, %r249, %r236;
	st.shared.u32 	[%r2+8320], %r250;
	ld.shared.u32 	%r251, [%r500+-8136];
	ld.shared.u32 	%r252, [%r499+-512];
	add.s32 	%r253, %r252, %r251;
	min.s32 	%r254, %r253, %r240;
	st.shared.u32 	[%r2], %r254;
	ld.shared.u32 	%r255, [%r500+56];
	ld.shared.u32 	%r256, [%r499+-512];
	add.s32 	%r257, %r256, %r255;
	min.s32 	%r258, %r257, %r244;
	st.shared.u32 	[%r2+8192], %r258;
	ld.shared.u32 	%r259, [%r499+-384];
	add.s32 	%r260, %r259, %r251;
	min.s32 	%r261, %r260, %r247;
	st.shared.u32 	[%r2+128], %r261;
	ld.shared.u32 	%r262, [%r499+-384];
	add.s32 	%r263, %r262, %r255;
	min.s32 	%r264, %r263, %r250;
	st.shared.u32 	[%r2+8320], %r264;
	ld.shared.u32 	%r265, [%r500+-8132];
	ld.shared.u32 	%r266, [%r499+-256];
	add.s32 	%r267, %r266, %r265;
	min.s32 	%r268, %r267, %r254;
	st.shared.u32 	[%r2], %r268;
	ld.shared.u32 	%r269, [%r500+60];
	ld.shared.u32 	%r270, [%r499+-256];
	add.s32 	%r271, %r270, %r269;
	min.s32 	%r272, %r271, %r258;
	st.shared.u32 	[%r2+8192], %r272;
	ld.shared.u32 	%r273, [%r499+-128];
	add.s32 	%r274, %r273, %r265;
	min.s32 	%r275, %r274, %r261;
	st.shared.u32 	[%r2+128], %r275;
	ld.shared.u32 	%r276, [%r499+-128];
	add.s32 	%r277, %r276, %r269;
	min.s32 	%r278, %r277, %r264;
	st.shared.u32 	[%r2+8320], %r278;
	ld.shared.u32 	%r279, [%r500+-8128];
	ld.shared.u32 	%r280, [%r499];
	add.s32 	%r281, %r280, %r279;
	min.s32 	%r282, %r281, %r268;
	st.shared.u32 	[%r2], %r282;
	ld.shared.u32 	%r283, [%r500+64];
	ld.shared.u32 	%r284, [%r499];
	add.s32 	%r285, %r284, %r283;
	min.s32 	%r286, %r285, %r272;
	st.shared.u32 	[%r2+8192], %r286;
	ld.shared.u32 	%r287, [%r499+128];
	add.s32 	%r288, %r287, %r279;
	min.s32 	%r289, %r288, %r275;
	st.shared.u32 	[%r2+128], %r289;
	ld.shared.u32 	%r290, [%r499+128];
	add.s32 	%r291, %r290, %r283;
	min.s32 	%r292, %r291, %r278;
	st.shared.u32 	[%r2+8320], %r292;
	ld.shared.u32 	%r293, [%r500+-8124];
	ld.shared.u32 	%r294, [%r499+256];
	add.s32 	%r295, %r294, %r293;
	min.s32 	%r296, %r295, %r282;
	st.shared.u32 	[%r2], %r296;
	ld.shared.u32 	%r297, [%r500+68];
	ld.shared.u32 	%r298, [%r499+256];
	add.s32 	%r299, %r298, %r297;
	min.s32 	%r300, %r299, %r286;
	st.shared.u32 	[%r2+8192], %r300;
	ld.shared.u32 	%r301, [%r499+384];
	add.s32 	%r302, %r301, %r293;
	min.s32 	%r303, %r302, %r289;
	st.shared.u32 	[%r2+128], %r303;
	ld.shared.u32 	%r304, [%r499+384];
	add.s32 	%r305, %r304, %r297;
	min.s32 	%r306, %r305, %r292;
	st.shared.u32 	[%r2+8320], %r306;
	ld.shared.u32 	%r307, [%r500+-8120];
	ld.shared.u32 	%r308, [%r499+512];
	add.s32 	%r309, %r308, %r307;
	min.s32 	%r310, %r309, %r296;
	st.shared.u32 	[%r2], %r310;
	ld.shared.u32 	%r311, [%r500+72];
	ld.shared.u32 	%r312, [%r499+512];
	add.s32 	%r313, %r312, %r311;
	min.s32 	%r314, %r313, %r300;
	st.shared.u32 	[%r2+8192], %r314;
	ld.shared.u32 	%r315, [%r499+640];
	add.s32 	%r316, %r315, %r307;
	min.s32 	%r317, %r316, %r303;
	st.shared.u32 	[%r2+128], %r317;
	ld.shared.u32 	%r318, [%r499+640];
	add.s32 	%r319, %r318, %r311;
	min.s32 	%r320, %r319, %r306;
	st.shared.u32 	[%r2+8320], %r320;
	ld.shared.u32 	%r321, [%r500+-8116];
	ld.shared.u32 	%r322, [%r499+768];
	add.s32 	%r323, %r322, %r321;
	min.s32 	%r324, %r323, %r310;
	st.shared.u32 	[%r2], %r324;
	ld.shared.u32 	%r325, [%r500+76];
	ld.shared.u32 	%r326, [%r499+768];
	add.s32 	%r327, %r326, %r325;
	min.s32 	%r328, %r327, %r314;
	st.shared.u32 	[%r2+8192], %r328;
	ld.shared.u32 	%r329, [%r499+896];
	add.s32 	%r330, %r329, %r321;
	min.s32 	%r331, %r330, %r317;
	st.shared.u32 	[%r2+128], %r331;
	ld.shared.u32 	%r332, [%r499+896];
	add.s32 	%r333, %r332, %r325;
	min.s32 	%r334, %r333, %r320;
	st.shared.u32 	[%r2+8320], %r334;
	ld.shared.u32 	%r335, [%r500+-8112];
	ld.shared.u32 	%r336, [%r499+1024];
	add.s32 	%r337, %r336, %r335;
	min.s32 	%r338, %r337, %r324;
	st.shared.u32 	[%r2], %r338;
	ld.shared.u32 	%r339, [%r500+80];
	ld.shared.u32 	%r340, [%r499+1024];
	add.s32 	%r341, %r340, %r339;
	min.s32 	%r342, %r341, %r328;
	st.shared.u32 	[%r2+8192], %r342;
	ld.shared.u32 	%r343, [%r499+1152];
	add.s32 	%r344, %r343, %r335;
	min.s32 	%r345, %r344, %r331;
	st.shared.u32 	[%r2+128], %r345;
	ld.shared.u32 	%r346, [%r499+1152];
	add.s32 	%r347, %r346, %r339;
	min.s32 	%r348, %r347, %r334;
	st.shared.u32 	[%r2+8320], %r348;
	ld.shared.u32 	%r349, [%r500+-8108];
	ld.shared.u32 	%r350, [%r499+1280];
	add.s32 	%r351, %r350, %r349;
	min.s32 	%r352, %r351, %r338;
	st.shared.u32 	[%r2], %r352;
	ld.shared.u32 	%r353, [%r500+84];
	ld.shared.u32 	%r354, [%r499+1280];
	add.s32 	%r355, %r354, %r353;
	min.s32 	%r356, %r355, %r342;
	st.shared.u32 	[%r2+8192], %r356;
	ld.shared.u32 	%r357, [%r499+1408];
	add.s32 	%r358, %r357, %r349;
	min.s32 	%r359, %r358, %r345;
	st.shared.u32 	[%r2+128], %r359;
	ld.shared.u32 	%r360, [%r499+1408];
	add.s32 	%r361, %r360, %r353;
	min.s32 	%r362, %r361, %r348;
	st.shared.u32 	[%r2+8320], %r362;
	ld.shared.u32 	%r363, [%r500+-8104];
	ld.shared.u32 	%r364, [%r499+1536];
	add.s32 	%r365, %r364, %r363;
	min.s32 	%r366, %r365, %r352;
	st.shared.u32 	[%r2], %r366;
	ld.shared.u32 	%r367, [%r500+88];
	ld.shared.u32 	%r368, [%r499+1536];
	add.s32 	%r369, %r368, %r367;
	min.s32 	%r370, %r369, %r356;
	st.shared.u32 	[%r2+8192], %r370;
	ld.shared.u32 	%r371, [%r499+1664];
	add.s32 	%r372, %r371, %r363;
	min.s32 	%r373, %r372, %r359;
	st.shared.u32 	[%r2+128], %r373;
	ld.shared.u32 	%r374, [%r499+1664];
	add.s32 	%r375, %r374, %r367;
	min.s32 	%r376, %r375, %r362;
	st.shared.u32 	[%r2+8320], %r376;
	ld.shared.u32 	%r377, [%r500+-8100];
	ld.shared.u32 	%r378, [%r499+1792];
	add.s32 	%r379, %r378, %r377;
	min.s32 	%r380, %r379, %r366;
	st.shared.u32 	[%r2], %r380;
	ld.shared.u32 	%r381, [%r500+92];
	ld.shared.u32 	%r382, [%r499+1792];
	add.s32 	%r383, %r382, %r381;
	min.s32 	%r384, %r383, %r370;
	st.shared.u32 	[%r2+8192], %r384;
	ld.shared.u32 	%r385, [%r499+1920];
	add.s32 	%r386, %r385, %r377;
	min.s32 	%r387, %r386, %r373;
	st.shared.u32 	[%r2+128], %r387;
	ld.shared.u32 	%r388, [%r499+1920];
	add.s32 	%r389, %r388, %r381;
	min.s32 	%r390, %r389, %r376;
	st.shared.u32 	[%r2+8320], %r390;
	ld.shared.u32 	%r391, [%r500+-8096];
	ld.shared.u32 	%r392, [%r499+2048];
	add.s32 	%r393, %r392, %r391;
	min.s32 	%r394, %r393, %r380;
	st.shared.u32 	[%r2], %r394;
	ld.shared.u32 	%r395, [%r500+96];
	ld.shared.u32 	%r396, [%r499+2048];
	add.s32 	%r397, %r396, %r395;
	min.s32 	%r398, %r397, %r384;
	st.shared.u32 	[%r2+8192], %r398;
	ld.shared.u32 	%r399, [%r499+2176];
	add.s32 	%r400, %r399, %r391;
	min.s32 	%r401, %r400, %r387;
	st.shared.u32 	[%r2+128], %r401;
	ld.shared.u32 	%r402, [%r499+2176];
	add.s32 	%r403, %r402, %r395;
	min.s32 	%r404, %r403, %r390;
	st.shared.u32 	[%r2+8320], %r404;
	ld.shared.u32 	%r405, [%r500+-8092];
	ld.shared.u32 	%r406, [%r499+2304];
	add.s32 	%r407, %r406, %r405;
	min.s32 	%r408, %r407, %r394;
	st.shared.u32 	[%r2], %r408;
	ld.shared.u32 	%r409, [%r500+100];
	ld.shared.u32 	%r410, [%r499+2304];
	add.s32 	%r411, %r410, %r409;
	min.s32 	%r412, %r411, %r398;
	st.shared.u32 	[%r2+8192], %r412;
	ld.shared.u32 	%r413, [%r499+2432];
	add.s32 	%r414, %r413, %r405;
	min.s32 	%r415, %r414, %r401;
	st.shared.u32 	[%r2+128], %r415;
	ld.shared.u32 	%r416, [%r499+2432];
	add.s32 	%r417, %r416, %r409;
	min.s32 	%r418, %r417, %r404;
	st.shared.u32 	[%r2+8320], %r418;
	ld.shared.u32 	%r419, [%r500+-8088];
	ld.shared.u32 	%r420, [%r499+2560];
	add.s32 	%r421, %r420, %r419;
	min.s32 	%r422, %r421, %r408;
	st.shared.u32 	[%r2], %r422;
	ld.shared.u32 	%r423, [%r500+104];
	ld.shared.u32 	%r424, [%r499+2560];
	add.s32 	%r425, %r424, %r423;
	min.s32 	%r426, %r425, %r412;
	st.shared.u32 	[%r2+8192], %r426;
	ld.shared.u32 	%r427, [%r499+2688];
	add.s32 	%r428, %r427, %r419;
	min.s32 	%r429, %r428, %r415;
	st.shared.u32 	[%r2+128], %r429;
	ld.shared.u32 	%r430, [%r499+2688];
	add.s32 	%r431, %r430, %r423;
	min.s32 	%r432, %r431, %r418;
	st.shared.u32 	[%r2+8320], %r432;
	ld.shared.u32 	%r433, [%r500+-8084];
	ld.shared.u32 	%r434, [%r499+2816];
	add.s32 	%r435, %r434, %r433;
	min.s32 	%r436, %r435, %r422;
	st.shared.u32 	[%r2], %r436;
	ld.shared.u32 	%r437, [%r500+108];
	ld.shared.u32 	%r438, [%r499+2816];
	add.s32 	%r439, %r438, %r437;
	min.s32 	%r440, %r439, %r426;
	st.shared.u32 	[%r2+8192], %r440;
	ld.shared.u32 	%r441, [%r499+2944];
	add.s32 	%r442, %r441, %r433;
	min.s32 	%r443, %r442, %r429;
	st.shared.u32 	[%r2+128], %r443;
	ld.shared.u32 	%r444, [%r499+2944];
	add.s32 	%r445, %r444, %r437;
	min.s32 	%r446, %r445, %r432;
	st.shared.u32 	[%r2+8320], %r446;
	ld.shared.u32 	%r447, [%r500+-8080];
	ld.shared.u32 	%r448, [%r499+3072];
	add.s32 	%r449, %r448, %r447;
	min.s32 	%r450, %r449, %r436;
	st.shared.u32 	[%r2], %r450;
	ld.shared.u32 	%r451, [%r500+112];
	ld.shared.u32 	%r452, [%r499+3072];
	add.s32 	%r453, %r452, %r451;
	min.s32 	%r454, %r453, %r440;
	st.shared.u32 	[%r2+8192], %r454;
	ld.shared.u32 	%r455, [%r499+3200];
	add.s32 	%r456, %r455, %r447;
	min.s32 	%r457, %r456, %r443;
	st.shared.u32 	[%r2+128], %r457;
	ld.shared.u32 	%r458, [%r499+3200];
	add.s32 	%r459, %r458, %r451;
	min.s32 	%r460, %r459, %r446;
	st.shared.u32 	[%r2+8320], %r460;
	ld.shared.u32 	%r461, [%r500+-8076];
	ld.shared.u32 	%r462, [%r499+3328];
	add.s32 	%r463, %r462, %r461;
	min.s32 	%r464, %r463, %r450;
	st.shared.u32 	[%r2], %r464;
	ld.shared.u32 	%r465, [%r500+116];
	ld.shared.u32 	%r466, [%r499+3328];
	add.s32 	%r467, %r466, %r465;
	min.s32 	%r468, %r467, %r454;
	st.shared.u32 	[%r2+8192], %r468;
	ld.shared.u32 	%r469, [%r499+3456];
	add.s32 	%r470, %r469, %r461;
	min.s32 	%r471, %r470, %r457;
	st.shared.u32 	[%r2+128], %r471;
	ld.shared.u32 	%r472, [%r499+3456];
	add.s32 	%r473, %r472, %r465;
	min.s32 	%r474, %r473, %r460;
	st.shared.u32 	[%r2+8320], %r474;
	ld.shared.u32 	%r475, [%r500+-8072];
	ld.shared.u32 	%r476, [%r499+3584];
	add.s32 	%r477, %r476, %r475;
	min.s32 	%r478, %r477, %r464;
	st.shared.u32 	[%r2], %r478;
	ld.shared.u32 	%r479, [%r500+120];
	ld.shared.u32 	%r480, [%r499+3584];
	add.s32 	%r481, %r480, %r479;
	min.s32 	%r482, %r481, %r468;
	st.shared.u32 	[%r2+8192], %r482;
	ld.shared.u32 	%r483, [%r499+3712];
	add.s32 	%r484, %r483, %r475;
	min.s32 	%r485, %r484, %r471;
	st.shared.u32 	[%r2+128], %r485;
	ld.shared.u32 	%r486, [%r499+3712];
	add.s32 	%r487, %r486, %r479;
	min.s32 	%r488, %r487, %r474;
	st.shared.u32 	[%r2+8320], %r488;
	ld.shared.u32 	%r489, [%r500+-8068];
	ld.shared.u32 	%r490, [%r499+3840];
	add.s32 	%r491, %r490, %r489;
	min.s32 	%r505, %r491, %r478;
	st.shared.u32 	[%r2], %r505;
	ld.shared.u32 	%r492, [%r500+124];
	ld.shared.u32 	%r493, [%r499+3840];
	add.s32 	%r494, %r493, %r492;
	min.s32 	%r504, %r494, %r482;
	st.shared.u32 	[%r2+8192], %r504;
	ld.shared.u32 	%r495, [%r499+3968];
	add.s32 	%r496, %r495, %r489;
	min.s32 	%r503, %r496, %r485;
	st.shared.u32 	[%r2+128], %r503;
	ld.shared.u32 	%r497, [%r499+3968];
	add.s32 	%r498, %r497, %r492;
	min.s32 	%r502, %r498, %r488;
	st.shared.u32 	[%r2+8320], %r502;
	add.s32 	%r501, %r501, 128;
	add.s32 	%r500, %r500, 128;
	add.s32 	%r499, %r499, 8192;
	setp.ne.s32 	%p2, %r501, 8448;
	@%p2 bra 	$L__BB1_2;
	st.global.u32 	[%rd1], %r505;
	st.global.u32 	[%rd2], %r504;
	st.global.u32 	[%rd1+128], %r503;
	st.global.u32 	[%rd2+128], %r502;
$L__BB1_4:
	ret;

}
	// .globl	_Z6phase2Piii
.visible .entry _Z6phase2Piii(
	.param .u64 .ptr .align 1 _Z6phase2Piii_param_0,
	.param .u32 _Z6phase2Piii_param_1,
	.param .u32 _Z6phase2Piii_param_2
)
{
	.reg .pred 	%p<3>;
	.reg .b32 	%r<988>;
	.reg .b64 	%rd<15>;
	// demoted variable
	.shared .align 4 .b8 _ZZ6phase2PiiiE5hor_d[16384];
	// demoted variable
	.shared .align 4 .b8 _ZZ6phase2PiiiE6vert_d[16384];
	// demoted variable
	.shared .align 4 .b8 _ZZ6phase2PiiiE7pivot_d[16384];
	ld.param.u64 	%rd5, [_Z6phase2Piii_param_0];
	ld.param.u32 	%r28, [_Z6phase2Piii_param_1];
	ld.param.u32 	%r29, [_Z6phase2Piii_param_2];
	mov.u32 	%r1, %ctaid.x;
	setp.eq.s32 	%p1, %r1, %r28;
	@%p1 bra 	$L__BB2_4;
	mov.u32 	%r31, %tid.y;
	cvta.to.global.u64 	%rd6, %rd5;
	shl.b32 	%r32, %r1, 6;
	shl.b32 	%r33, %r28, 6;
	add.s32 	%r34, %r33, %r31;
	mov.u32 	%r35, %tid.x;
	add.s32 	%r36, %r32, %r35;
	mad.lo.s32 	%r37, %r34, %r29, %r36;
	mul.wide.s32 	%rd7, %r37, 4;
	add.s64 	%rd1, %rd6, %rd7;
	ld.global.u32 	%r38, [%rd1];
	shl.b32 	%r39, %r31, 8;
	mov.u32 	%r40, _ZZ6phase2PiiiE5hor_d;
	add.s32 	%r41, %r40, %r39;
	shl.b32 	%r42, %r35, 2;
	add.s32 	%r43, %r41, %r42;
	st.shared.u32 	[%r43], %r38;
	shl.b32 	%r44, %r29, 5;
	add.s32 	%r45, %r37, %r44;
	mul.wide.s32 	%rd8, %r45, 4;
	add.s64 	%rd2, %rd6, %rd8;
	ld.global.u32 	%r46, [%rd2];
	st.shared.u32 	[%r43+8192], %r46;
	ld.global.u32 	%r47, [%rd1+128];
	st.shared.u32 	[%r43+128], %r47;
	ld.global.u32 	%r48, [%rd2+128];
	st.shared.u32 	[%r43+8320], %r48;
	add.s32 	%r49, %r32, %r31;
	add.s32 	%r50, %r33, %r35;
	mad.lo.s32 	%r51, %r29, %r49, %r50;
	mul.wide.s32 	%rd9, %r51, 4;
	add.s64 	%rd3, %rd6, %rd9;
	ld.global.u32 	%r52, [%rd3];
	mov.u32 	%r53, _ZZ6phase2PiiiE6vert_d;
	add.s32 	%r54, %r53, %r39;
	add.s32 	%r55, %r54, %r42;
	st.shared.u32 	[%r55], %r52;
	add.s32 	%r56, %r51, %r44;
	mul.wide.s32 	%rd10, %r56, 4;
	add.s64 	%rd4, %rd6, %rd10;
	ld.global.u32 	%r57, [%rd4];
	st.shared.u32 	[%r55+8192], %r57;
	ld.global.u32 	%r58, [%rd3+128];
	st.shared.u32 	[%r55+128], %r58;
	ld.global.u32 	%r59, [%rd4+128];
	st.shared.u32 	[%r55+8320], %r59;
	mad.lo.s32 	%r60, %r33, %r29, %r33;
	mad.lo.s32 	%r61, %r29, %r31, %r35;
	add.s32 	%r62, %r61, %r60;
	mul.wide.s32 	%rd11, %r62, 4;
	add.s64 	%rd12, %rd6, %rd11;
	ld.global.u32 	%r63, [%rd12];
	mov.u32 	%r64, _ZZ6phase2PiiiE7pivot_d;
	add.s32 	%r65, %r64, %r39;
	add.s32 	%r66, %r65, %r42;
	st.shared.u32 	[%r66], %r63;
	add.s32 	%r67, %r62, %r44;
	mul.wide.s32 	%rd13, %r67, 4;
	add.s64 	%rd14, %rd6, %rd13;
	ld.global.u32 	%r68, [%rd14];
	st.shared.u32 	[%r66+8192], %r68;
	ld.global.u32 	%r69, [%rd12+128];
	st.shared.u32 	[%r66+128], %r69;
	ld.global.u32 	%r70, [%rd14+128];
	st.shared.u32 	[%r66+8320], %r70;
	bar.sync 	0;
	ld.shared.u32 	%r986, [%r43];
	ld.shared.u32 	%r985, [%r43+8192];
	ld.shared.u32 	%r984, [%r43+128];
	ld.shared.u32 	%r983, [%r43+8320];
	ld.shared.u32 	%r982, [%r55];
	ld.shared.u32 	%r981, [%r55+8192];
	ld.shared.u32 	%r980, [%r55+128];
	ld.shared.u32 	%r979, [%r55+8320];
	mov.b32 	%r987, 0;
$L__BB2_2:
	.pragma "nounroll";
	add.s32 	%r74, %r64, %r39;
	shl.b32 	%r75, %r987, 2;
	add.s32 	%r76, %r74, %r75;
	ld.shared.u32 	%r77, [%r76];
	shl.b32 	%r78, %r987, 8;
	mov.u32 	%r79, _ZZ6phase2PiiiE5hor_d;
	add.s32 	%r80, %r79, %r78;
	mov.u32 	%r81, %tid.x;
	shl.b32 	%r82, %r81, 2;
	add.s32 	%r83, %r80, %r82;
	ld.shared.u32 	%r84, [%r83];
	add.s32 	%r85, %r84, %r77;
	min.s32 	%r86, %r85, %r986;
	add.s32 	%r87, %r79, %r39;
	add.s32 	%r88, %r87, %r82;
	st.shared.u32 	[%r88], %r86;
	ld.shared.u32 	%r89, [%r76+8192];
	ld.shared.u32 	%r90, [%r83];
	add.s32 	%r91, %r90, %r89;
	min.s32 	%r92, %r91, %r985;
	st.shared.u32 	[%r88+8192], %r92;
	ld.shared.u32 	%r93, [%r83+128];
	add.s32 	%r94, %r93, %r77;
	min.s32 	%r95, %r94, %r984;
	st.shared.u32 	[%r88+128], %r95;
	ld.shared.u32 	%r96, [%r83+128];
	add.s32 	%r97, %r96, %r89;
	min.s32 	%r98, %r97, %r983;
	st.shared.u32 	[%r88+8320], %r98;
	mov.u32 	%r99, _ZZ6phase2PiiiE6vert_d;
	add.s32 	%r100, %r99, %r39;
	add.s32 	%r101, %r100, %r75;
	ld.shared.u32 	%r102, [%r101];
	add.s32 	%r103, %r64, %r78;
	add.s32 	%r104, %r103, %r82;
	ld.shared.u32 	%r105, [%r104];
	add.s32 	%r106, %r105, %r102;
	min.s32 	%r107, %r106, %r982;
	add.s32 	%r108, %r100, %r82;
	st.shared.u32 	[%r108], %r107;
	ld.shared.u32 	%r109, [%r101+8192];
	add.s32 	%r110, %r105, %r109;
	min.s32 	%r111, %r110, %r981;
	st.shared.u32 	[%r108+8192], %r111;
	ld.shared.u32 	%r112, [%r101];
	ld.shared.u32 	%r113, [%r104+128];
	add.s32 	%r114, %r113, %r112;
	min.s32 	%r115, %r114, %r980;
	st.shared.u32 	[%r108+128], %r115;
	ld.shared.u32 	%r116, [%r101+8192];
	add.s32 	%r117, %r116, %r113;
	min.s32 	%r118, %r117, %r979;
	st.shared.u32 	[%r108+8320], %r118;
	ld.shared.u32 	%r119, [%r76+4];
	ld.shared.u32 	%r120, [%r83+256];
	add.s32 	%r121, %r120, %r119;
	min.s32 	%r122, %r121, %r86;
	st.shared.u32 	[%r88], %r122;
	ld.shared.u32 	%r123, [%r76+8196];
	ld.shared.u32 	%r124, [%r83+256];
	add.s32 	%r125, %r124, %r123;
	min.s32 	%r126, %r125, %r92;
	st.shared.u32 	[%r88+8192], %r126;
	ld.shared.u32 	%r127, [%r83+384];
	add.s32 	%r128, %r127, %r119;
	min.s32 	%r129, %r128, %r95;
	st.shared.u32 	[%r88+128], %r129;
	ld.shared.u32 	%r130, [%r83+384];
	add.s32 	%r131, %r130, %r123;
	min.s32 	%r132, %r131, %r98;
	st.shared.u32 	[%r88+8320], %r132;
	ld.shared.u32 	%r133, [%r101+4];
	ld.shared.u32 	%r134, [%r104+256];
	add.s32 	%r135, %r134, %r133;
	min.s32 	%r136, %r135, %r107;
	st.shared.u32 	[%r108], %r136;
	ld.shared.u32 	%r137, [%r101+8196];
	add.s32 	%r138, %r134, %r137;
	min.s32 	%r139, %r138, %r111;
	st.shared.u32 	[%r108+8192], %r139;
	ld.shared.u32 	%r140, [%r101+4];
	ld.shared.u32 	%r141, [%r104+384];
	add.s32 	%r142, %r141, %r140;
	min.s32 	%r143, %r142, %r115;
	st.shared.u32 	[%r108+128], %r143;
	ld.shared.u32 	%r144, [%r101+8196];
	add.s32 	%r145, %r144, %r141;
	min.s32 	%r146, %r145, %r118;
	st.shared.u32 	[%r108+8320], %r146;
	ld.shared.u32 	%r147, [%r76+8];
	ld.shared.u32 	%r148, [%r83+512];
	add.s32 	%r149, %r148, %r147;
	min.s32 	%r150, %r149, %r122;
	st.shared.u32 	[%r88], %r150;
	ld.shared.u32 	%r151, [%r76+8200];
	ld.shared.u32 	%r152, [%r83+512];
	add.s32 	%r153, %r152, %r151;
	min.s32 	%r154, %r153, %r126;
	st.shared.u32 	[%r88+8192], %r154;
	ld.shared.u32 	%r155, [%r83+640];
	add.s32 	%r156, %r155, %r147;
	min.s32 	%r157, %r156, %r129;
	st.shared.u32 	[%r88+128], %r157;
	ld.shared.u32 	%r158, [%r83+640];
	add.s32 	%r159, %r158, %r151;
	min.s32 	%r160, %r159, %r132;
	st.shared.u32 	[%r88+8320], %r160;
	ld.shared.u32 	%r161, [%r101+8];
	ld.shared.u32 	%r162, [%r104+512];
	add.s32 	%r163, %r162, %r161;
	min.s32 	%r164, %r163, %r136;
	st.shared.u32 	[%r108], %r164;
	ld.shared.u32 	%r165, [%r101+8200];
	add.s32 	%r166, %r162, %r165;
	min.s32 	%r167, %r166, %r139;
	st.shared.u32 	[%r108+8192], %r167;
	ld.shared.u32 	%r168, [%r101+8];
	ld.shared.u32 	%r169, [%r104+640];
	add.s32 	%r170, %r169, %r168;
	min.s32 	%r171, %r170, %r143;
	st.shared.u32 	[%r108+128], %r171;
	ld.shared.u32 	%r172, [%r101+8200];
	add.s32 	%r173, %r172, %r169;
	min.s32 	%r174, %r173, %r146;
	st.shared.u32 	[%r108+8320], %r174;
	ld.shared.u32 	%r175, [%r76+12];
	ld.shared.u32 	%r176, [%r83+768];
	add.s32 	%r177, %r176, %r175;
	min.s32 	%r178, %r177, %r150;
	st.shared.u32 	[%r88], %r178;
	ld.shared.u32 	%r179, [%r76+8204];
	ld.shared.u32 	%r180, [%r83+768];
	add.s32 	%r181, %r180, %r179;
	min.s32 	%r182, %r181, %r154;
	st.shared.u32 	[%r88+8192], %r182;
	ld.shared.u32 	%r183, [%r83+896];
	add.s32 	%r184, %r183, %r175;
	min.s32 	%r185, %r184, %r157;
	st.shared.u32 	[%r88+128], %r185;
	ld.shared.u32 	%r186, [%r83+896];
	add.s32 	%r187, %r186, %r179;
	min.s32 	%r188, %r187, %r160;
	st.shared.u32 	[%r88+8320], %r188;
	ld.shared.u32 	%r189, [%r101+12];
	ld.shared.u32 	%r190, [%r104+768];
	add.s32 	%r191, %r190, %r189;
	min.s32 	%r192, %r191, %r164;
	st.shared.u32 	[%r108], %r192;
	ld.shared.u32 	%r193, [%r101+8204];
	add.s32 	%r194, %r190, %r193;
	min.s32 	%r195, %r194, %r167;
	st.shared.u32 	[%r108+8192], %r195;
	ld.shared.u32 	%r196, [%r101+12];
	ld.shared.u32 	%r197, [%r104+896];
	add.s32 	%r198, %r197, %r196;
	min.s32 	%r199, %r198, %r171;
	st.shared.u32 	[%r108+128], %r199;
	ld.shared.u32 	%r200, [%r101+8204];
	add.s32 	%r201, %r200, %r197;
	min.s32 	%r202, %r201, %r174;
	st.shared.u32 	[%r108+8320], %r202;
	ld.shared.u32 	%r203, [%r76+16];
	ld.shared.u32 	%r204, [%r83+1024];
	add.s32 	%r205, %r204, %r203;
	min.s32 	%r206, %r205, %r178;
	st.shared.u32 	[%r88], %r206;
	ld.shared.u32 	%r207, [%r76+8208];
	ld.shared.u32 	%r208, [%r83+1024];
	add.s32 	%r209, %r208, %r207;
	min.s32 	%r210, %r209, %r182;
	st.shared.u32 	[%r88+8192], %r210;
	ld.shared.u32 	%r211, [%r83+1152];
	add.s32 	%r212, %r211, %r203;
	min.s32 	%r213, %r212, %r185;
	st.shared.u32 	[%r88+128], %r213;
	ld.shared.u32 	%r214, [%r83+1152];
	add.s32 	%r215, %r214, %r207;
	min.s32 	%r216, %r215, %r188;
	st.shared.u32 	[%r88+8320], %r216;
	ld.shared.u32 	%r217, [%r101+16];
	ld.shared.u32 	%r218, [%r104+1024];
	add.s32 	%r219, %r218, %r217;
	min.s32 	%r220, %r219, %r192;
	st.shared.u32 	[%r108], %r220;
	ld.shared.u32 	%r221, [%r101+8208];
	add.s32 	%r222, %r218, %r221;
	min.s32 	%r223, %r222, %r195;
	st.shared.u32 	[%r108+8192], %r223;
	ld.shared.u32 	%r224, [%r101+16];
	ld.shared.u32 	%r225, [%r104+1152];
	add.s32 	%r226, %r225, %r224;
	min.s32 	%r227, %r226, %r199;
	st.shared.u32 	[%r108+128], %r227;
	ld.shared.u32 	%r228, [%r101+8208];
	add.s32 	%r229, %r228, %r225;
	min.s32 	%r230, %r229, %r202;
	st.shared.u32 	[%r108+8320], %r230;
	ld.shared.u32 	%r231, [%r76+20];
	ld.shared.u32 	%r232, [%r83+1280];
	add.s32 	%r233, %r232, %r231;
	min.s32 	%r234, %r233, %r206;
	st.shared.u32 	[%r88], %r234;
	ld.shared.u32 	%r235, [%r76+8212];
	ld.shared.u32 	%r236, [%r83+1280];
	add.s32 	%r237, %r236, %r235;
	min.s32 	%r238, %r237, %r210;
	st.shared.u32 	[%r88+8192], %r238;
	ld.shared.u32 	%r239, [%r83+1408];
	add.s32 	%r240, %r239, %r231;
	min.s32 	%r241, %r240, %r213;
	st.shared.u32 	[%r88+128], %r241;
	ld.shared.u32 	%r242, [%r83+1408];
	add.s32 	%r243, %r242, %r235;
	min.s32 	%r244, %r243, %r216;
	st.shared.u32 	[%r88+8320], %r244;
	ld.shared.u32 	%r245, [%r101+20];
	ld.shared.u32 	%r246, [%r104+1280];
	add.s32 	%r247, %r246, %r245;
	min.s32 	%r248, %r247, %r220;
	st.shared.u32 	[%r108], %r248;
	ld.shared.u32 	%r249, [%r101+8212];
	add.s32 	%r250, %r246, %r249;
	min.s32 	%r251, %r250, %r223;
	st.shared.u32 	[%r108+8192], %r251;
	ld.shared.u32 	%r252, [%r101+20];
	ld.shared.u32 	%r253, [%r104+1408];
	add.s32 	%r254, %r253, %r252;
	min.s32 	%r255, %r254, %r227;
	st.shared.u32 	[%r108+128], %r255;
	ld.shared.u32 	%r256, [%r101+8212];
	add.s32 	%r257, %r256, %r253;
	min.s32 	%r258, %r257, %r230;
	st.shared.u32 	[%r108+8320], %r258;
	ld.shared.u32 	%r259, [%r76+24];
	ld.shared.u32 	%r260, [%r83+1536];
	add.s32 	%r261, %r260, %r259;
	min.s32 	%r262, %r261, %r234;
	st.shared.u32 	[%r88], %r262;
	ld.shared.u32 	%r263, [%r76+8216];
	ld.shared.u32 	%r264, [%r83+1536];
	add.s32 	%r265, %r264, %r263;
	min.s32 	%r266, %r265, %r238;
	st.shared.u32 	[%r88+8192], %r266;
	ld.shared.u32 	%r267, [%r83+1664];
	add.s32 	%r268, %r267, %r259;
	min.s32 	%r269, %r268, %r241;
	st.shared.u32 	[%r88+128], %r269;
	ld.shared.u32 	%r270, [%r83+1664];
	add.s32 	%r271, %r270, %r263;
	min.s32 	%r272, %r271, %r244;
	st.shared.u32 	[%r88+8320], %r272;
	ld.shared.u32 	%r273, [%r101+24];
	ld.shared.u32 	%r274, [%r104+1536];
	add.s32 	%r275, %r274, %r273;
	min.s32 	%r276, %r275, %r248;
	st.shared.u32 	[%r108], %r276;
	ld.shared.u32 	%r277, [%r101+8216];
	add.s32 	%r278, %r274, %r277;
	min.s32 	%r279, %r278, %r251;
	st.shared.u32 	[%r108+8192], %r279;
	ld.shared.u32 	%r280, [%r101+24];
	ld.shared.u32 	%r281, [%r104+1664];
	add.s32 	%r282, %r281, %r280;
	min.s32 	%r283, %r282, %r255;
	st.shared.u32 	[%r108+128], %r283;
	ld.shared.u32 	%r284, [%r101+8216];
	add.s32 	%r285, %r284, %r281;
	min.s32 	%r286, %r285, %r258;
	st.shared.u32 	[%r108+8320], %r286;
	ld.shared.u32 	%r287, [%r76+28];
	ld.shared.u32 	%r288, [%r83+1792];
	add.s32 	%r289, %r288, %r287;
	min.s32 	%r290, %r289, %r262;
	st.shared.u32 	[%r88], %r290;
	ld.shared.u32 	%r291, [%r76+8220];
	ld.shared.u32 	%r292, [%r83+1792];
	add.s32 	%r293, %r292, %r291;
	min.s32 	%r294, %r293, %r266;
	st.shared.u32 	[%r88+8192], %r294;
	ld.shared.u32 	%r295, [%r83+1920];
	add.s32 	%r296, %r295, %r287;
	min.s32 	%r297, %r296, %r269;
	st.shared.u32 	[%r88+128], %r297;
	ld.shared.u32 	%r298, [%r83+1920];
	add.s32 	%r299, %r298, %r291;
	min.s32 	%r300, %r299, %r272;
	st.shared.u32 	[%r88+8320], %r300;
	ld.shared.u32 	%r301, [%r101+28];
	ld.shared.u32 	%r302, [%r104+1792];
	add.s32 	%r303, %r302, %r301;
	min.s32 	%r304, %r303, %r276;
	st.shared.u32 	[%r108], %r304;
	ld.shared.u32 	%r305, [%r101+8220];
	add.s32 	%r306, %r302, %r305;
	min.s32 	%r307, %r306, %r279;
	st.shared.u32 	[%r108+8192], %r307;
	ld.shared.u32 	%r308, [%r101+28];
	ld.shared.u32 	%r309, [%r104+1920];
	add.s32 	%r310, %r309, %r308;
	min.s32 	%r311, %r310, %r283;
	st.shared.u32 	[%r108+128], %r311;
	ld.shared.u32 	%r312, [%r101+8220];
	add.s32 	%r313, %r312, %r309;
	min.s32 	%r314, %r313, %r286;
	st.shared.u32 	[%r108+8320], %r314;
	ld.shared.u32 	%r315, [%r76+32];
	ld.shared.u32 	%r316, [%r83+2048];
	add.s32 	%r317, %r316, %r315;
	min.s32 	%r318, %r317, %r290;
	st.shared.u32 	[%r88], %r318;
	ld.shared.u32 	%r319, [%r76+8224];
	ld.shared.u32 	%r320, [%r83+2048];
	add.s32 	%r321, %r320, %r319;
	min.s32 	%r322, %r321, %r294;
	st.shared.u32 	[%r88+8192], %r322;
	ld.shared.u32 	%r323, [%r83+2176];
	add.s32 	%r324, %r323, %r315;
	min.s32 	%r325, %r324, %r297;
	st.shared.u32 	[%r88+128], %r325;
	ld.shared.u32 	%r326, [%r83+2176];
	add.s32 	%r327, %r326, %r319;
	min.s32 	%r328, %r327, %r300;
	st.shared.u32 	[%r88+8320], %r328;
	ld.shared.u32 	%r329, [%r101+32];
	ld.shared.u32 	%r330, [%r104+2048];
	add.s32 	%r331, %r330, %r329;
	min.s32 	%r332, %r331, %r304;
	st.shared.u32 	[%r108], %r332;
	ld.shared.u32 	%r333, [%r101+8224];
	add.s32 	%r334, %r330, %r333;
	min.s32 	%r335, %r334, %r307;
	st.shared.u32 	[%r108+8192], %r335;
	ld.shared.u32 	%r336, [%r101+32];
	ld.shared.u32 	%r337, [%r104+2176];
	add.s32 	%r338, %r337, %r336;
	min.s32 	%r339, %r338, %r311;
	st.shared.u32 	[%r108+128], %r339;
	ld.shared.u32 	%r340, [%r101+8224];
	add.s32 	%r341, %r340, %r337;
	min.s32 	%r342, %r341, %r314;
	st.shared.u32 	[%r108+8320], %r342;
	ld.shared.u32 	%r343, [%r76+36];
	ld.shared.u32 	%r344, [%r83+2304];
	add.s32 	%r345, %r344, %r343;
	min.s32 	%r346, %r345, %r318;
	st.shared.u32 	[%r88], %r346;
	ld.shared.u32 	%r347, [%r76+8228];
	ld.shared.u32 	%r348, [%r83+2304];
	add.s32 	%r349, %r348, %r347;
	min.s32 	%r350, %r349, %r322;
	st.shared.u32 	[%r88+8192], %r350;
	ld.shared.u32 	%r351, [%r83+2432];
	add.s32 	%r352, %r351, %r343;
	min.s32 	%r353, %r352, %r325;
	st.shared.u32 	[%r88+128], %r353;
	ld.shared.u32 	%r354, [%r83+2432];
	add.s32 	%r355, %r354, %r347;
	min.s32 	%r356, %r355, %r328;
	st.shared.u32 	[%r88+8320], %r356;
	ld.shared.u32 	%r357, [%r101+36];
	ld.shared.u32 	%r358, [%r104+2304];
	add.s32 	%r359, %r358, %r357;
	min.s32 	%r360, %r359, %r332;
	st.shared.u32 	[%r108], %r360;
	ld.shared.u32 	%r361, [%r101+8228];
	add.s32 	%r362, %r358, %r361;
	min.s32 	%r363, %r362, %r335;
	st.shared.u32 	[%r108+8192], %r363;
	ld.shared.u32 	%r364, [%r101+36];
	ld.shared.u32 	%r365, [%r104+2432];
	add.s32 	%r366, %r365, %r364;
	min.s32 	%r367, %r366, %r339;
	st.shared.u32 	[%r108+128], %r367;
	ld.shared.u32 	%r368, [%r101+8228];
	add.s32 	%r369, %r368, %r365;
	min.s32 	%r370, %r369, %r342;
	st.shared.u32 	[%r108+8320], %r370;
	ld.shared.u32 	%r371, [%r76+40];
	ld.shared.u32 	%r372, [%r83+2560];
	add.s32 	%r373, %r372, %r371;
	min.s32 	%r374, %r373, %r346;
	st.shared.u32 	[%r88], %r374;
	ld.shared.u32 	%r375, [%r76+8232];
	ld.shared.u32 	%r376, [%r83+2560];
	add.s32 	%r377, %r376, %r375;
	min.s32 	%r378, %r377, %r350;
	st.shared.u32 	[%r88+8192], %r378;
	ld.shared.u32 	%r379, [%r83+2688];
	add.s32 	%r380, %r379, %r371;
	min.s32 	%r381, %r380, %r353;
	st.shared.u32 	[%r88+128], %r381;
	ld.shared.u32 	%r382, [%r83+2688];
	add.s32 	%r383, %r382, %r375;
	min.s32 	%r384, %r383, %r356;
	st.shared.u32 	[%r88+8320], %r384;
	ld.shared.u32 	%r385, [%r101+40];
	ld.shared.u32 	%r386, [%r104+2560];
	add.s32 	%r387, %r386, %r385;
	min.s32 	%r388, %r387, %r360;
	st.shared.u32 	[%r108], %r388;
	ld.shared.u32 	%r389, [%r101+8232];
	add.s32 	%r390, %r386, %r389;
	min.s32 	%r391, %r390, %r363;
	st.shared.u32 	[%r108+8192], %r391;
	ld.shared.u32 	%r392, [%r101+40];
	ld.shared.u32 	%r393, [%r104+2688];
	add.s32 	%r394, %r393, %r392;
	min.s32 	%r395, %r394, %r367;
	st.shared.u32 	[%r108+128], %r395;
	ld.shared.u32 	%r396, [%r101+8232];
	add.s32 	%r397, %r396, %r393;
	min.s32 	%r398, %r397, %r370;
	st.shared.u32 	[%r108+8320], %r398;
	ld.shared.u32 	%r399, [%r76+44];
	ld.shared.u32 	%r400, [%r83+2816];
	add.s32 	%r401, %r400, %r399;
	min.s32 	%r402, %r401, %r374;
	st.shared.u32 	[%r88], %r402;
	ld.shared.u32 	%r403, [%r76+8236];
	ld.shared.u32 	%r404, [%r83+2816];
	add.s32 	%r405, %r404, %r403;
	min.s32 	%r406, %r405, %r378;
	st.shared.u32 	[%r88+8192], %r406;
	ld.shared.u32 	%r407, [%r83+2944];
	add.s32 	%r408, %r407, %r399;
	min.s32 	%r409, %r408, %r381;
	st.shared.u32 	[%r88+128], %r409;
	ld.shared.u32 	%r410, [%r83+2944];
	add.s32 	%r411, %r410, %r403;
	min.s32 	%r412, %r411, %r384;
	st.shared.u32 	[%r88+8320], %r412;
	ld.shared.u32 	%r413, [%r101+44];
	ld.shared.u32 	%r414, [%r104+2816];
	add.s32 	%r415, %r414, %r413;
	min.s32 	%r416, %r415, %r388;
	st.shared.u32 	[%r108], %r416;
	ld.shared.u32 	%r417, [%r101+8236];
	add.s32 	%r418, %r414, %r417;
	min.s32 	%r419, %r418, %r391;
	st.shared.u32 	[%r108+8192], %r419;
	ld.shared.u32 	%r420, [%r101+44];
	ld.shared.u32 	%r421, [%r104+2944];
	add.s32 	%r422, %r421, %r420;
	min.s32 	%r423, %r422, %r395;
	st.shared.u32 	[%r108+128], %r423;
	ld.shared.u32 	%r424, [%r101+8236];
	add.s32 	%r425, %r424, %r421;
	min.s32 	%r426, %r425, %r398;
	st.shared.u32 	[%r108+8320], %r426;
	ld.shared.u32 	%r427, [%r76+48];
	ld.shared.u32 	%r428, [%r83+3072];
	add.s32 	%r429, %r428, %r427;
	min.s32 	%r430, %r429, %r402;
	st.shared.u32 	[%r88], %r430;
	ld.shared.u32 	%r431, [%r76+8240];
	ld.shared.u32 	%r432, [%r83+3072];
	add.s32 	%r433, %r432, %r431;
	min.s32 	%r434, %r433, %r406;
	st.shared.u32 	[%r88+8192], %r434;
	ld.shared.u32 	%r435, [%r83+3200];
	add.s32 	%r436, %r435, %r427;
	min.s32 	%r437, %r436, %r409;
	st.shared.u32 	[%r88+128], %r437;
	ld.shared.u32 	%r438, [%r83+3200];
	add.s32 	%r439, %r438, %r431;
	min.s32 	%r440, %r439, %r412;
	st.shared.u32 	[%r88+8320], %r440;
	ld.shared.u32 	%r441, [%r101+48];
	ld.shared.u32 	%r442, [%r104+3072];
	add.s32 	%r443, %r442, %r441;
	min.s32 	%r444, %r443, %r416;
	st.shared.u32 	[%r108], %r444;
	ld.shared.u32 	%r445, [%r101+8240];
	add.s32 	%r446, %r442, %r445;
	min.s32 	%r447, %r446, %r419;
	st.shared.u32 	[%r108+8192], %r447;
	ld.shared.u32 	%r448, [%r101+48];
	ld.shared.u32 	%r449, [%r104+3200];
	add.s32 	%r450, %r449, %r448;
	min.s32 	%r451, %r450, %r423;
	st.shared.u32 	[%r108+128], %r451;
	ld.shared.u32 	%r452, [%r101+8240];
	add.s32 	%r453, %r452, %r449;
	min.s32 	%r454, %r453, %r426;
	st.shared.u32 	[%r108+8320], %r454;
	ld.shared.u32 	%r455, [%r76+52];
	ld.shared.u32 	%r456, [%r83+3328];
	add.s32 	%r457, %r456, %r455;
	min.s32 	%r458, %r457, %r430;
	st.shared.u32 	[%r88], %r458;
	ld.shared.u32 	%r459, [%r76+8244];
	ld.shared.u32 	%r460, [%r83+3328];
	add.s32 	%r461, %r460, %r459;
	min.s32 	%r462, %r461, %r434;
	st.shared.u32 	[%r88+8192], %r462;
	ld.shared.u32 	%r463, [%r83+3456];
	add.s32 	%r464, %r463, %r455;
	min.s32 	%r465, %r464, %r437;
	st.shared.u32 	[%r88+128], %r465;
	ld.shared.u32 	%r466, [%r83+3456];
	add.s32 	%r467, %r466, %r459;
	min.s32 	%r468, %r467, %r440;
	st.shared.u32 	[%r88+8320], %r468;
	ld.shared.u32 	%r469, [%r101+52];
	ld.shared.u32 	%r470, [%r104+3328];
	add.s32 	%r471, %r470, %r469;
	min.s32 	%r472, %r471, %r444;
	st.shared.u32 	[%r108], %r472;
	ld.shared.u32 	%r473, [%r101+8244];
	add.s32 	%r474, %r470, %r473;
	min.s32 	%r475, %r474, %r447;
	st.shared.u32 	[%r108+8192], %r475;
	ld.shared.u32 	%r476, [%r101+52];
	ld.shared.u32 	%r477, [%r104+3456];
	add.s32 	%r478, %r477, %r476;
	min.s32 	%r479, %r478, %r451;
	st.shared.u32 	[%r108+128], %r479;
	ld.shared.u32 	%r480, [%r101+8244];
	add.s32 	%r481, %r480, %r477;
	min.s32 	%r482, %r481, %r454;
	st.shared.u32 	[%r108+8320], %r482;
	ld.shared.u32 	%r483, [%r76+56];
	ld.shared.u32 	%r484, [%r83+3584];
	add.s32 	%r485, %r484, %r483;
	min.s32 	%r486, %r485, %r458;
	st.shared.u32 	[%r88], %r486;
	ld.shared.u32 	%r487, [%r76+8248];
	ld.shared.u32 	%r488, [%r83+3584];
	add.s32 	%r489, %r488, %r487;
	min.s32 	%r490, %r489, %r462;
	st.shared.u32 	[%r88+8192], %r490;
	ld.shared.u32 	%r491, [%r83+3712];
	add.s32 	%r492, %r491, %r483;
	min.s32 	%r493, %r492, %r465;
	st.shared.u32 	[%r88+128], %r493;
	ld.shared.u32 	%r494, [%r83+3712];
	add.s32 	%r495, %r494, %r487;
	min.s32 	%r496, %r495, %r468;
	st.shared.u32 	[%r88+8320], %r496;
	ld.shared.u32 	%r497, [%r101+56];
	ld.shared.u32 	%r498, [%r104+3584];
	add.s32 	%r499, %r498, %r497;
	min.s32 	%r500, %r499, %r472;
	st.shared.u32 	[%r108], %r500;
	ld.shared.u32 	%r501, [%r101+8248];
	add.s32 	%r502, %r498, %r501;
	min.s32 	%r503, %r502, %r475;
	st.shared.u32 	[%r108+8192], %r503;
	ld.shared.u32 	%r504, [%r101+56];
	ld.shared.u32 	%r505, [%r104+3712];
	add.s32 	%r506, %r505, %r504;
	min.s32 	%r507, %r506, %r479;
	st.shared.u32 	[%r108+128], %r507;
	ld.shared.u32 	%r508, [%r101+8248];
	add.s32 	%r509, %r508, %r505;
	min.s32 	%r510, %r509, %r482;
	st.shared.u32 	[%r108+8320], %r510;
	ld.shared.u32 	%r511, [%r76+60];
	ld.shared.u32 	%r512, [%r83+3840];
	add.s32 	%r513, %r512, %r511;
	min.s32 	%r514, %r513, %r486;
	st.shared.u32 	[%r88], %r514;
	ld.shared.u32 	%r515, [%r76+8252];
	ld.shared.u32 	%r516, [%r83+3840];
	add.s32 	%r517, %r516, %r515;
	min.s32 	%r518, %r517, %r490;
	st.shared.u32 	[%r88+8192], %r518;
	ld.shared.u32 	%r519, [%r83+3968];
	add.s32 	%r520, %r519, %r511;
	min.s32 	%r521, %r520, %r493;
	st.shared.u32 	[%r88+128], %r521;
	ld.shared.u32 	%r522, [%r83+3968];
	add.s32 	%r523, %r522, %r515;
	min.s32 	%r524, %r523, %r496;
	st.shared.u32 	[%r88+8320], %r524;
	ld.shared.u32 	%r525, [%r101+60];
	ld.shared.u32 	%r526, [%r104+3840];
	add.s32 	%r527, %r526, %r525;
	min.s32 	%r528, %r527, %r500;
	st.shared.u32 	[%r108], %r528;
	ld.shared.u32 	%r529, [%r101+8252];
	add.s32 	%r530, %r526, %r529;
	min.s32 	%r531, %r530, %r503;
	st.shared.u32 	[%r108+8192], %r531;
	ld.shared.u32 	%r532, [%r101+60];
	ld.shared.u32 	%r533, [%r104+3968];
	add.s32 	%r534, %r533, %r532;
	min.s32 	%r535, %r534, %r507;
	st.shared.u32 	[%r108+128], %r535;
	ld.shared.u32 	%r536, [%r101+8252];
	add.s32 	%r537, %r536, %r533;
	min.s32 	%r538, %r537, %r510;
	st.shared.u32 	[%r108+8320], %r538;
	ld.shared.u32 	%r539, [%r76+64];
	ld.shared.u32 	%r540, [%r83+4096];
	add.s32 	%r541, %r540, %r539;
	min.s32 	%r542, %r541, %r514;
	st.shared.u32 	[%r88], %r542;
	ld.shared.u32 	%r543, [%r76+8256];
	ld.shared.u32 	%r544, [%r83+4096];
	add.s32 	%r545, %r544, %r543;
	min.s32 	%r546, %r545, %r518;
	st.shared.u32 	[%r88+8192], %r546;
	ld.shared.u32 	%r547, [%r83+4224];
	add.s32 	%r548, %r547, %r539;
	min.s32 	%r549, %r548, %r521;
	st.shared.u32 	[%r88+128], %r549;
	ld.shared.u32 	%r550, [%r83+4224];
	add.s32 	%r551, %r550, %r543;
	min.s32 	%r552, %r551, %r524;
	st.shared.u32 	[%r88+8320], %r552;
	ld.shared.u32 	%r553, [%r101+64];
	ld.shared.u32 	%r554, [%r104+4096];
	add.s32 	%r555, %r554, %r553;
	min.s32 	%r556, %r555, %r528;
	st.shared.u32 	[%r108], %r556;
	ld.shared.u32 	%r557, [%r101+8256];
	add.s32 	%r558, %r554, %r557;
	min.s32 	%r559, %r558, %r531;
	st.shared.u32 	[%r108+8192], %r559;
	ld.shared.u32 	%r560, [%r101+64];
	ld.shared.u32 	%r561, [%r104+4224];
	add.s32 	%r562, %r561, %r560;
	min.s32 	%r563, %r562, %r535;
	st.shared.u32 	[%r108+128], %r563;
	ld.shared.u32 	%r564, [%r101+8256];
	add.s32 	%r565, %r564, %r561;
	min.s32 	%r566, %r565, %r538;
	st.shared.u32 	[%r108+8320], %r566;
	ld.shared.u32 	%r567, [%r76+68];
	ld.shared.u32 	%r568, [%r83+4352];
	add.s32 	%r569, %r568, %r567;
	min.s32 	%r570, %r569, %r542;
	st.shared.u32 	[%r88], %r570;
	ld.shared.u32 	%r571, [%r76+8260];
	ld.shared.u32 	%r572, [%r83+4352];
	add.s32 	%r573, %r572, %r571;
	min.s32 	%r574, %r573, %r546;
	st.shared.u32 	[%r88+8192], %r574;
	ld.shared.u32 	%r575, [%r83+4480];
	add.s32 	%r576, %r575, %r567;
	min.s32 	%r577, %r576, %r549;
	st.shared.u32 	[%r88+128], %r577;
	ld.shared.u32 	%r578, [%r83+4480];
	add.s32 	%r579, %r578, %r571;
	min.s32 	%r580, %r579, %r552;
	st.shared.u32 	[%r88+8320], %r580;
	ld.shared.u32 	%r581, [%r101+68];
	ld.shared.u32 	%r582, [%r104+4352];
	add.s32 	%r583, %r582, %r581;
	min.s32 	%r584, %r583, %r556;
	st.shared.u32 	[%r108], %r584;
	ld.shared.u32 	%r585, [%r101+8260];
	add.s32 	%r586, %r582, %r585;
	min.s32 	%r587, %r586, %r559;
	st.shared.u32 	[%r108+8192], %r587;
	ld.shared.u32 	%r588, [%r101+68];
	ld.shared.u32 	%r589, [%r104+4480];
	add.s32 	%r590, %r589, %r588;
	min.s32 	%r591, %r590, %r563;
	st.shared.u32 	[%r108+128], %r591;
	ld.shared.u32 	%r592, [%r101+8260];
	add.s32 	%r593, %r592, %r589;
	min.s32 	%r594, %r593, %r566;
	st.shared.u32 	[%r108+8320], %r594;
	ld.shared.u32 	%r595, [%r76+72];
	ld.shared.u32 	%r596, [%r83+4608];
	add.s32 	%r597, %r596, %r595;
	min.s32 	%r598, %r597, %r570;
	st.shared.u32 	[%r88], %r598;
	ld.shared.u32 	%r599, [%r76+8264];
	ld.shared.u32 	%r600, [%r83+4608];
	add.s32 	%r601, %r600, %r599;
	min.s32 	%r602, %r601, %r574;
	st.shared.u32 	[%r88+8192], %r602;
	ld.shared.u32 	%r603, [%r83+4736];
	add.s32 	%r604, %r603, %r595;
	min.s32 	%r605, %r604, %r577;
	st.shared.u32 	[%r88+128], %r605;
	ld.shared.u32 	%r606, [%r83+4736];
	add.s32 	%r607, %r606, %r599;
	min.s32 	%r608, %r607, %r580;
	st.shared.u32 	[%r88+8320], %r608;
	ld.shared.u32 	%r609, [%r101+72];
	ld.shared.u32 	%r610, [%r104+4608];
	add.s32 	%r611, %r610, %r609;
	min.s32 	%r612, %r611, %r584;
	st.shared.u32 	[%r108], %r612;
	ld.shared.u32 	%r613, [%r101+8264];
	add.s32 	%r614, %r610, %r613;
	min.s32 	%r615, %r614, %r587;
	st.shared.u32 	[%r108+8192], %r615;
	ld.shared.u32 	%r616, [%r101+72];
	ld.shared.u32 	%r617, [%r104+4736];
	add.s32 	%r618, %r617, %r616;
	min.s32 	%r619, %r618, %r591;
	st.shared.u32 	[%r108+128], %r619;
	ld.shared.u32 	%r620, [%r101+8264];
	add.s32 	%r621, %r620, %r617;
	min.s32 	%r622, %r621, %r594;
	st.shared.u32 	[%r108+8320], %r622;
	ld.shared.u32 	%r623, [%r76+76];
	ld.shared.u32 	%r624, [%r83+4864];
	add.s32 	%r625, %r624, %r623;
	min.s32 	%r626, %r625, %r598;
	st.shared.u32 	[%r88], %r626;
	ld.shared.u32 	%r627, [%r76+8268];
	ld.shared.u32 	%r628, [%r83+4864];
	add.s32 	%r629, %r628, %r627;
	min.s32 	%r630, %r629, %r602;
	st.shared.u32 	[%r88+8192], %r630;
	ld.shared.u32 	%r631, [%r83+4992];
	add.s32 	%r632, %r631, %r623;
	min.s32 	%r633, %r632, %r605;
	st.shared.u32 	[%r88+128], %r633;
	ld.shared.u32 	%r634, [%r83+4992];
	add.s32 	%r635, %r634, %r627;
	min.s32 	%r636, %r635, %r608;
	st.shared.u32 	[%r88+8320], %r636;
	ld.shared.u32 	%r637, [%r101+76];
	ld.shared.u32 	%r638, [%r104+4864];
	add.s32 	%r639, %r638, %r637;
	min.s32 	%r640, %r639, %r612;
	st.shared.u32 	[%r108], %r640;
	ld.shared.u32 	%r641, [%r101+8268];
	add.s32 	%r642, %r638, %r641;
	min.s32 	%r643, %r642, %r615;
	st.shared.u32 	[%r108+8192], %r643;
	ld.shared.u32 	%r644, [%r101+76];
	ld.shared.u32 	%r645, [%r104+4992];
	add.s32 	%r646, %r645, %r644;
	min.s32 	%r647, %r646, %r619;
	st.shared.u32 	[%r108+128], %r647;
	ld.shared.u32 	%r648, [%r101+8268];
	add.s32 	%r649, %r648, %r645;
	min.s32 	%r650, %r649, %r622;
	st.shared.u32 	[%r108+8320], %r650;
	ld.shared.u32 	%r651, [%r76+80];
	ld.shared.u32 	%r652, [%r83+5120];
	add.s32 	%r653, %r652, %r651;
	min.s32 	%r654, %r653, %r626;
	st.shared.u32 	[%r88], %r654;
	ld.shared.u32 	%r655, [%r76+8272];
	ld.shared.u32 	%r656, [%r83+5120];
	add.s32 	%r657, %r656, %r655;
	min.s32 	%r658, %r657, %r630;
	st.shared.u32 	[%r88+8192], %r658;
	ld.shared.u32 	%r659, [%r83+5248];
	add.s32 	%r660, %r659, %r651;
	min.s32 	%r661, %r660, %r633;
	st.shared.u32 	[%r88+128], %r661;
	ld.shared.u32 	%r662, [%r83+5248];
	add.s32 	%r663, %r662, %r655;
	min.s32 	%r664, %r663, %r636;
	st.shared.u32 	[%r88+8320], %r664;
	ld.shared.u32 	%r665, [%r101+80];
	ld.shared.u32 	%r666, [%r104+5120];
	add.s32 	%r667, %r666, %r665;
	min.s32 	%r668, %r667, %r640;
	st.shared.u32 	[%r108], %r668;
	ld.shared.u32 	%r669, [%r101+8272];
	add.s32 	%r670, %r666, %r669;
	min.s32 	%r671, %r670, %r643;
	st.shared.u32 	[%r108+8192], %r671;
	ld.shared.u32 	%r672, [%r101+80];
	ld.shared.u32 	%r673, [%r104+5248];
	add.s32 	%r674, %r673, %r672;
	min.s32 	%r675, %r674, %r647;
	st.shared.u32 	[%r108+128], %r675;
	ld.shared.u32 	%r676, [%r101+8272];
	add.s32 	%r677, %r676, %r673;
	min.s32 	%r678, %r677, %r650;
	st.shared.u32 	[%r108+8320], %r678;
	ld.shared.u32 	%r679, [%r76+84];
	ld.shared.u32 	%r680, [%r83+5376];
	add.s32 	%r681, %r680, %r679;
	min.s32 	%r682, %r681, %r654;
	st.shared.u32 	[%r88], %r682;
	ld.shared.u32 	%r683, [%r76+8276];
	ld.shared.u32 	%r684, [%r83+5376];
	add.s32 	%r685, %r684, %r683;
	min.s32 	%r686, %r685, %r658;
	st.shared.u32 	[%r88+8192], %r686;
	ld.shared.u32 	%r687, [%r83+5504];
	add.s32 	%r688, %r687, %r679;
	min.s32 	%r689, %r688, %r661;
	st.shared.u32 	[%r88+128], %r689;
	ld.shared.u32 	%r690, [%r83+5504];
	add.s32 	%r691, %r690, %r683;
	min.s32 	%r692, %r691, %r664;
	st.shared.u32 	[%r88+8320], %r692;
	ld.shared.u32 	%r693, [%r101+84];
	ld.shared.u32 	%r694, [%r104+5376];
	add.s32 	%r695, %r694, %r693;
	min.s32 	%r696, %r695, %r668;
	st.shared.u32 	[%r108], %r696;
	ld.shared.u32 	%r697, [%r101+8276];
	add.s32 	%r698, %r694, %r697;
	min.s32 	%r699, %r698, %r671;
	st.shared.u32 	[%r108+8192], %r699;
	ld.shared.u32 	%r700, [%r101+84];
	ld.shared.u32 	%r701, [%r104+5504];
	add.s32 	%r702, %r701, %r700;
	min.s32 	%r703, %r702, %r675;
	st.shared.u32 	[%r108+128], %r703;
	ld.shared.u32 	%r704, [%r101+8276];
	add.s32 	%r705, %r704, %r701;
	min.s32 	%r706, %r705, %r678;
	st.shared.u32 	[%r108+8320], %r706;
	ld.shared.u32 	%r707, [%r76+88];
	ld.shared.u32 	%r708, [%r83+5632];
	add.s32 	%r709, %r708, %r707;
	min.s32 	%r710, %r709, %r682;
	st.shared.u32 	[%r88], %r710;
	ld.shared.u32 	%r711, [%r76+8280];
	ld.shared.u32 	%r712, [%r83+5632];
	add.s32 	%r713, %r712, %r711;
	min.s32 	%r714, %r713, %r686;
	st.shared.u32 	[%r88+8192], %r714;
	ld.shared.u32 	%r715, [%r83+5760];
	add.s32 	%r716, %r715, %r707;
	min.s32 	%r717, %r716, %r689;
	st.shared.u32 	[%r88+128], %r717;
	ld.shared.u32 	%r718, [%r83+5760];
	add.s32 	%r719, %r718, %r711;
	min.s32 	%r720, %r719, %r692;
	st.shared.u32 	[%r88+8320], %r720;
	ld.shared.u32 	%r721, [%r101+88];
	ld.shared.u32 	%r722, [%r104+5632];
	add.s32 	%r723, %r722, %r721;
	min.s32 	%r724, %r723, %r696;
	st.shared.u32 	[%r108], %r724;
	ld.shared.u32 	%r725, [%r101+8280];
	add.s32 	%r726, %r722, %r725;
	min.s32 	%r727, %r726, %r699;
	st.shared.u32 	[%r108+8192], %r727;
	ld.shared.u32 	%r728, [%r101+88];
	ld.shared.u32 	%r729, [%r104+5760];
	add.s32 	%r730, %r729, %r728;
	min.s32 	%r731, %r730, %r703;
	st.shared.u32 	[%r108+128], %r731;
	ld.shared.u32 	%r732, [%r101+8280];
	add.s32 	%r733, %r732, %r729;
	min.s32 	%r734, %r733, %r706;
	st.shared.u32 	[%r108+8320], %r734;
	ld.shared.u32 	%r735, [%r76+92];
	ld.shared.u32 	%r736, [%r83+5888];
	add.s32 	%r737, %r736, %r735;
	min.s32 	%r738, %r737, %r710;
	st.shared.u32 	[%r88], %r738;
	ld.shared.u32 	%r739, [%r76+8284];
	ld.shared.u32 	%r740, [%r83+5888];
	add.s32 	%r741, %r740, %r739;
	min.s32 	%r742, %r741, %r714;
	st.shared.u32 	[%r88+8192], %r742;
	ld.shared.u32 	%r743, [%r83+6016];
	add.s32 	%r744, %r743, %r735;
	min.s32 	%r745, %r744, %r717;
	st.shared.u32 	[%r88+128], %r745;
	ld.shared.u32 	%r746, [%r83+6016];
	add.s32 	%r747, %r746, %r739;
	min.s32 	%r748, %r747, %r720;
	st.shared.u32 	[%r88+8320], %r748;
	ld.shared.u32 	%r749, [%r101+92];
	ld.shared.u32 	%r750, [%r104+5888];
	add.s32 	%r751, %r750, %r749;
	min.s32 	%r752, %r751, %r724;
	st.shared.u32 	[%r108], %r752;
	ld.shared.u32 	%r753, [%r101+8284];
	add.s32 	%r754, %r750, %r753;
	min.s32 	%r755, %r754, %r727;
	st.shared.u32 	[%r108+8192], %r755;
	ld.shared.u32 	%r756, [%r101+92];
	ld.shared.u32 	%r757, [%r104+6016];
	add.s32 	%r758, %r757, %r756;
	min.s32 	%r759, %r758, %r731;
	st.shared.u32 	[%r108+128], %r759;
	ld.shared.u32 	%r760, [%r101+8284];
	add.s32 	%r761, %r760, %r757;
	min.s32 	%r762, %r761, %r734;
	st.shared.u32 	[%r108+8320], %r762;
	ld.shared.u32 	%r763, [%r76+96];
	ld.shared.u32 	%r764, [%r83+6144];
	add.s32 	%r765, %r764, %r763;
	min.s32 	%r766, %r765, %r738;
	st.shared.u32 	[%r88], %r766;
	ld.shared.u32 	%r767, [%r76+8288];
	ld.shared.u32 	%r768, [%r83+6144];
	add.s32 	%r769, %r768, %r767;
	min.s32 	%r770, %r769, %r742;
	st.shared.u32 	[%r88+8192], %r770;
	ld.shared.u32 	%r771, [%r83+6272];
	add.s32 	%r772, %r771, %r763;
	min.s32 	%r773, %r772, %r745;
	st.shared.u32 	[%r88+128], %r773;
	ld.shared.u32 	%r774, [%r83+6272];
	add.s32 	%r775, %r774, %r767;
	min.s32 	%r776, %r775, %r748;
	st.shared.u32 	[%r88+8320], %r776;
	ld.shared.u32 	%r777, [%r101+96];
	ld.shared.u32 	%r778, [%r104+6144];
	add.s32 	%r779, %r778, %r777;
	min.s32 	%r780, %r779, %r752;
	st.shared.u32 	[%r108], %r780;
	ld.shared.u32 	%r781, [%r101+8288];
	add.s32 	%r782, %r778, %r781;
	min.s32 	%r783, %r782, %r755;
	st.shared.u32 	[%r108+8192], %r783;
	ld.shared.u32 	%r784, [%r101+96];
	ld.shared.u32 	%r785, [%r104+6272];
	add.s32 	%r786, %r785, %r784;
	min.s32 	%r787, %r786, %r759;
	st.shared.u32 	[%r108+128], %r787;
	ld.shared.u32 	%r788, [%r101+8288];
	add.s32 	%r789, %r788, %r785;
	min.s32 	%r790, %r789, %r762;
	st.shared.u32 	[%r108+8320], %r790;
	ld.shared.u32 	%r791, [%r76+100];
	ld.shared.u32 	%r792, [%r83+6400];
	add.s32 	%r793, %r792, %r791;
	min.s32 	%r794, %r793, %r766;
	st.shared.u32 	[%r88], %r794;
	ld.shared.u32 	%r795, [%r76+8292];
	ld.shared.u32 	%r796, [%r83+6400];
	add.s32 	%r797, %r796, %r795;
	min.s32 	%r798, %r797, %r770;
	st.shared.u32 	[%r88+8192], %r798;
	ld.shared.u32 	%r799, [%r83+6528];
	add.s32 	%r800, %r799, %r791;
	min.s32 	%r801, %r800, %r773;
	st.shared.u32 	[%r88+128], %r801;
	ld.shared.u32 	%r802, [%r83+6528];
	add.s32 	%r803, %r802, %r795;
	min.s32 	%r804, %r803, %r776;
	st.shared.u32 	[%r88+8320], %r804;
	ld.shared.u32 	%r805, [%r101+100];
	ld.shared.u32 	%r806, [%r104+6400];
	add.s32 	%r807, %r806, %r805;
	min.s32 	%r808, %r807, %r780;
	st.shared.u32 	[%r108], %r808;
	ld.shared.u32 	%r809, [%r101+8292];
	add.s32 	%r810, %r806, %r809;
	min.s32 	%r811, %r810, %r783;
	st.shared.u32 	[%r108+8192], %r811;
	ld.shared.u32 	%r812, [%r101+100];
	ld.shared.u32 	%r813, [%r104+6528];
	add.s32 	%r814, %r813, %r812;
	min.s32 	%r815, %r814, %r787;
	st.shared.u32 	[%r108+128], %r815;
	ld.shared.u32 	%r816, [%r101+8292];
	add.s32 	%r817, %r816, %r813;
	min.s32 	%r818, %r817, %r790;
	st.shared.u32 	[%r108+8320], %r818;
	ld.shared.u32 	%r819, [%r76+104];
	ld.shared.u32 	%r820, [%r83+6656];
	add.s32 	%r821, %r820, %r819;
	min.s32 	%r822, %r821, %r794;
	st.shared.u32 	[%r88], %r822;
	ld.shared.u32 	%r823, [%r76+8296];
	ld.shared.u32 	%r824, [%r83+6656];
	add.s32 	%r825, %r824, %r823;
	min.s32 	%r826, %r825, %r798;
	st.shared.u32 	[%r88+8192], %r826;
	ld.shared.u32 	%r827, [%r83+6784];
	add.s32 	%r828, %r827, %r819;
	min.s32 	%r829, %r828, %r801;
	st.shared.u32 	[%r88+128], %r829;
	ld.shared.u32 	%r830, [%r83+6784];
	add.s32 	%r831, %r830, %r823;
	min.s32 	%r832, %r831, %r804;
	st.shared.u32 	[%r88+8320], %r832;
	ld.shared.u32 	%r833, [%r101+104];
	ld.shared.u32 	%r834, [%r104+6656];
	add.s32 	%r835, %r834, %r833;
	min.s32 	%r836, %r835, %r808;
	st.shared.u32 	[%r108], %r836;
	ld.shared.u32 	%r837, [%r101+8296];
	add.s32 	%r838, %r834, %r837;
	min.s32 	%r839, %r838, %r811;
	st.shared.u32 	[%r108+8192], %r839;
	ld.shared.u32 	%r840, [%r101+104];
	ld.shared.u32 	%r841, [%r104+6784];
	add.s32 	%r842, %r841, %r840;
	min.s32 	%r843, %r842, %r815;
	st.shared.u32 	[%r108+128], %r843;
	ld.shared.u32 	%r844, [%r101+8296];
	add.s32 	%r845, %r844, %r841;
	min.s32 	%r846, %r845, %r818;
	st.shared.u32 	[%r108+8320], %r846;
	ld.shared.u32 	%r847, [%r76+108];
	ld.shared.u32 	%r848, [%r83+6912];
	add.s32 	%r849, %r848, %r847;
	min.s32 	%r850, %r849, %r822;
	st.shared.u32 	[%r88], %r850;
	ld.shared.u32 	%r851, [%r76+8300];
	ld.shared.u32 	%r852, [%r83+6912];
	add.s32 	%r853, %r852, %r851;
	min.s32 	%r854, %r853, %r826;
	st.shared.u32 	[%r88+8192], %r854;
	ld.shared.u32 	%r855, [%r83+7040];
	add.s32 	%r856, %r855, %r847;
	min.s32 	%r857, %r856, %r829;
	st.shared.u32 	[%r88+128], %r857;
	ld.shared.u32 	%r858, [%r83+7040];
	add.s32 	%r859, %r858, %r851;
	min.s32 	%r860, %r859, %r832;
	st.shared.u32 	[%r88+8320], %r860;
	ld.shared.u32 	%r861, [%r101+108];
	ld.shared.u32 	%r862, [%r104+6912];
	add.s32 	%r863, %r862, %r861;
	min.s32 	%r864, %r863, %r836;
	st.shared.u32 	[%r108], %r864;
	ld.shared.u32 	%r865, [%r101+8300];
	add.s32 	%r866, %r862, %r865;
	min.s32 	%r867, %r866, %r839;
	st.shared.u32 	[%r108+8192], %r867;
	ld.shared.u32 	%r868, [%r101+108];
	ld.shared.u32 	%r869, [%r104+7040];
	add.s32 	%r870, %r869, %r868;
	min.s32 	%r871, %r870, %r843;
	st.shared.u32 	[%r108+128], %r871;
	ld.shared.u32 	%r872, [%r101+8300];
	add.s32 	%r873, %r872, %r869;
	min.s32 	%r874, %r873, %r846;
	st.shared.u32 	[%r108+8320], %r874;
	ld.shared.u32 	%r875, [%r76+112];
	ld.shared.u32 	%r876, [%r83+7168];
	add.s32 	%r877, %r876, %r875;
	min.s32 	%r878, %r877, %r850;
	st.shared.u32 	[%r88], %r878;
	ld.shared.u32 	%r879, [%r76+8304];
	ld.shared.u32 	%r880, [%r83+7168];
	add.s32 	%r881, %r880, %r879;
	min.s32 	%r882, %r881, %r854;
	st.shared.u32 	[%r88+8192], %r882;
	ld.shared.u32 	%r883, [%r83+7296];
	add.s32 	%r884, %r883, %r875;
	min.s32 	%r885, %r884, %r857;
	st.shared.u32 	[%r88+128], %r885;
	ld.shared.u32 	%r886, [%r83+7296];
	add.s32 	%r887, %r886, %r879;
	min.s32 	%r888, %r887, %r860;
	st.shared.u32 	[%r88+8320], %r888;
	ld.shared.u32 	%r889, [%r101+112];
	ld.shared.u32 	%r890, [%r104+7168];
	add.s32 	%r891, %r890, %r889;
	min.s32 	%r892, %r891, %r864;
	st.shared.u32 	[%r108], %r892;
	ld.shared.u32 	%r893, [%r101+8304];
	add.s32 	%r894, %r890, %r893;
	min.s32 	%r895, %r894, %r867;
	st.shared.u32 	[%r108+8192], %r895;
	ld.shared.u32 	%r896, [%r101+112];
	ld.shared.u32 	%r897, [%r104+7296];
	add.s32 	%r898, %r897, %r896;
	min.s32 	%r899, %r898, %r871;
	st.shared.u32 	[%r108+128], %r899;
	ld.shared.u32 	%r900, [%r101+8304];
	add.s32 	%r901, %r900, %r897;
	min.s32 	%r902, %r901, %r874;
	st.shared.u32 	[%r108+8320], %r902;
	ld.shared.u32 	%r903, [%r76+116];
	ld.shared.u32 	%r904, [%r83+7424];
	add.s32 	%r905, %r904, %r903;
	min.s32 	%r906, %r905, %r878;
	st.shared.u32 	[%r88], %r906;
	ld.shared.u32 	%r907, [%r76+8308];
	ld.shared.u32 	%r908, [%r83+7424];
	add.s32 	%r909, %r908, %r907;
	min.s32 	%r910, %r909, %r882;
	st.shared.u32 	[%r88+8192], %r910;
	ld.shared.u32 	%r911, [%r83+7552];
	add.s32 	%r912, %r911, %r903;
	min.s32 	%r913, %r912, %r885;
	st.shared.u32 	[%r88+128], %r913;
	ld.shared.u32 	%r914, [%r83+7552];
	add.s32 	%r915, %r914, %r907;
	min.s32 	%r916, %r915, %r888;
	st.shared.u32 	[%r88+8320], %r916;
	ld.shared.u32 	%r917, [%r101+116];
	ld.shared.u32 	%r918, [%r104+7424];
	add.s32 	%r919, %r918, %r917;
	min.s32 	%r920, %r919, %r892;
	st.shared.u32 	[%r108], %r920;
	ld.shared.u32 	%r921, [%r101+8308];
	add.s32 	%r922, %r918, %r921;
	min.s32 	%r923, %r922, %r895;
	st.shared.u32 	[%r108+8192], %r923;
	ld.shared.u32 	%r924, [%r101+116];
	ld.shared.u32 	%r925, [%r104+7552];
	add.s32 	%r926, %r925, %r924;
	min.s32 	%r927, %r926, %r899;
	st.shared.u32 	[%r108+128], %r927;
	ld.shared.u32 	%r928, [%r101+8308];
	add.s32 	%r929, %r928, %r925;
	min.s32 	%r930, %r929, %r902;
	st.shared.u32 	[%r108+8320], %r930;
	ld.shared.u32 	%r931, [%r76+120];
	ld.shared.u32 	%r932, [%r83+7680];
	add.s32 	%r933, %r932, %r931;
	min.s32 	%r934, %r933, %r906;
	st.shared.u32 	[%r88], %r934;
	ld.shared.u32 	%r935, [%r76+8312];
	ld.shared.u32 	%r936, [%r83+7680];
	add.s32 	%r937, %r936, %r935;
	min.s32 	%r938, %r937, %r910;
	st.shared.u32 	[%r88+8192], %r938;
	ld.shared.u32 	%r939, [%r83+7808];
	add.s32 	%r940, %r939, %r931;
	min.s32 	%r941, %r940, %r913;
	st.shared.u32 	[%r88+128], %r941;
	ld.shared.u32 	%r942, [%r83+7808];
	add.s32 	%r943, %r942, %r935;
	min.s32 	%r944, %r943, %r916;
	st.shared.u32 	[%r88+8320], %r944;
	ld.shared.u32 	%r945, [%r101+120];
	ld.shared.u32 	%r946, [%r104+7680];
	add.s32 	%r947, %r946, %r945;
	min.s32 	%r948, %r947, %r920;
	st.shared.u32 	[%r108], %r948;
	ld.shared.u32 	%r949, [%r101+8312];
	add.s32 	%r950, %r946, %r949;
	min.s32 	%r951, %r950, %r923;
	st.shared.u32 	[%r108+8192], %r951;
	ld.shared.u32 	%r952, [%r101+120];
	ld.shared.u32 	%r953, [%r104+7808];
	add.s32 	%r954, %r953, %r952;
	min.s32 	%r955, %r954, %r927;
	st.shared.u32 	[%r108+128], %r955;
	ld.shared.u32 	%r956, [%r101+8312];
	add.s32 	%r957, %r956, %r953;
	min.s32 	%r958, %r957, %r930;
	st.shared.u32 	[%r108+8320], %r958;
	ld.shared.u32 	%r959, [%r76+124];
	ld.shared.u32 	%r960, [%r83+7936];
	add.s32 	%r961, %r960, %r959;
	min.s32 	%r986, %r961, %r934;
	st.shared.u32 	[%r88], %r986;
	ld.shared.u32 	%r962, [%r76+8316];
	ld.shared.u32 	%r963, [%r83+7936];
	add.s32 	%r964, %r963, %r962;
	min.s32 	%r985, %r964, %r938;
	st.shared.u32 	[%r88+8192], %r985;
	ld.shared.u32 	%r965, [%r83+8064];
	add.s32 	%r966, %r965, %r959;
	min.s32 	%r984, %r966, %r941;
	st.shared.u32 	[%r88+128], %r984;
	ld.shared.u32 	%r967, [%r83+8064];
	add.s32 	%r968, %r967, %r962;
	min.s32 	%r983, %r968, %r944;
	st.shared.u32 	[%r88+8320], %r983;
	ld.shared.u32 	%r969, [%r101+124];
	ld.shared.u32 	%r970, [%r104+7936];
	add.s32 	%r971, %r970, %r969;
	min.s32 	%r982, %r971, %r948;
	st.shared.u32 	[%r108], %r982;
	ld.shared.u32 	%r972, [%r101+8316];
	add.s32 	%r973, %r970, %r972;
	min.s32 	%r981, %r973, %r951;
	st.shared.u32 	[%r108+8192], %r981;
	ld.shared.u32 	%r974, [%r101+124];
	ld.shared.u32 	%r975, [%r104+8064];
	add.s32 	%r976, %r975, %r974;
	min.s32 	%r980, %r976, %r955;
	st.shared.u32 	[%r108+128], %r980;
	ld.shared.u32 	%r977, [%r101+8316];
	add.s32 	%r978, %r977, %r975;
	min.s32 	%r979, %r978, %r958;
	st.shared.u32 	[%r108+8320], %r979;
	add.s32 	%r987, %r987, 32;
	setp.ne.s32 	%p2, %r987, 64;
	@%p2 bra 	$L__BB2_2;
	st.global.u32 	[%rd1], %r986;
	st.global.u32 	[%rd2], %r985;
	st.global.u32 	[%rd1+128], %r984;
	st.global.u32 	[%rd2+128], %r983;
	st.global.u32 	[%rd3], %r982;
	st.global.u32 	[%rd4], %r981;
	st.global.u32 	[%rd3+128], %r980;
	st.global.u32 	[%rd4+128], %r979;
$L__BB2_4:
	ret;

}
	// .globl	_Z10phase2_verPiii
.visible .entry _Z10phase2_verPiii(
	.param .u64 .ptr .align 1 _Z10phase2_verPiii_param_0,
	.param .u32 _Z10phase2_verPiii_param_1,
	.param .u32 _Z10phase2_verPiii_param_2
)
{
	.reg .pred 	%p<3>;
	.reg .b32 	%r<506>;
	.reg .b64 	%rd<11>;
	// demoted variable
	.shared .align 4 .b8 _ZZ10phase2_verPiiiE6vert_d[16384];
	// demoted variable
	.shared .align 4 .b8 _ZZ10phase2_verPiiiE7pivot_d[16384];
	ld.param.u64 	%rd3, [_Z10phase2_verPiii_param_0];
	ld.param.u32 	%r23, [_Z10phase2_verPiii_param_1];
	ld.param.u32 	%r24, [_Z10phase2_verPiii_param_2];
	mov.u32 	%r1, %ctaid.y;
	setp.eq.s32 	%p1, %r1, %r23;
	@%p1 bra 	$L__BB3_4;
	mov.u32 	%r26, %tid.x;
	mov.u32 	%r27, %tid.y;
	cvta.to.global.u64 	%rd4, %rd3;
	shl.b32 	%r28, %r1, 6;
	add.s32 	%r29, %r28, %r27;
	shl.b32 	%r30, %r23, 6;
	add.s32 	%r31, %r30, %r26;
	mad.lo.s32 	%r32, %r24, %r29, %r31;
	mul.wide.s32 	%rd5, %r32, 4;
	add.s64 	%rd1, %rd4, %rd5;
	ld.global.u32 	%r33, [%rd1];
	shl.b32 	%r34, %r27, 8;
	mov.u32 	%r35, _ZZ10phase2_verPiiiE6vert_d;
	add.s32 	%r36, %r35, %r34;
	shl.b32 	%r37, %r26, 2;
	add.s32 	%r2, %r36, %r37;
	st.shared.u32 	[%r2], %r33;
	shl.b32 	%r38, %r24, 5;
	add.s32 	%r39, %r32, %r38;
	mul.wide.s32 	%rd6, %r39, 4;
	add.s64 	%rd2, %rd4, %rd6;
	ld.global.u32 	%r40, [%rd2];
	st.shared.u32 	[%r2+8192], %r40;
	ld.global.u32 	%r41, [%rd1+128];
	st.shared.u32 	[%r2+128], %r41;
	ld.global.u32 	%r42, [%rd2+128];
	st.shared.u32 	[%r2+8320], %r42;
	mad.lo.s32 	%r43, %r30, %r24, %r30;
	mad.lo.s32 	%r44, %r24, %r27, %r26;
	add.s32 	%r45, %r44, %r43;
	mul.wide.s32 	%rd7, %r45, 4;
	add.s64 	%rd8, %rd4, %rd7;
	ld.global.u32 	%r46, [%rd8];
	mov.u32 	%r47, _ZZ10phase2_verPiiiE7pivot_d;
	add.s32 	%r48, %r47, %r34;
	add.s32 	%r49, %r48, %r37;
	st.shared.u32 	[%r49], %r46;
	add.s32 	%r50, %r45, %r38;
	mul.wide.s32 	%rd9, %r50, 4;
	add.s64 	%rd10, %rd4, %rd9;
	ld.global.u32 	%r51, [%rd10];
	st.shared.u32 	[%r49+8192], %r51;
	ld.global.u32 	%r52, [%rd8+128];
	st.shared.u32 	[%r49+128], %r52;
	ld.global.u32 	%r53, [%rd10+128];
	st.shared.u32 	[%r49+8320], %r53;
	bar.sync 	0;
	ld.shared.u32 	%r505, [%r2];
	ld.shared.u32 	%r504, [%r2+8192];
	ld.shared.u32 	%r503, [%r2+128];
	ld.shared.u32 	%r502, [%r2+8320];
	add.s32 	%r500, %r36, 8192;
	add.s32 	%r54, %r37, %r47;
	add.s32 	%r499, %r54, 4096;
	mov.b32 	%r501, 8192;
$L__BB3_2:
	.pragma "nounroll";
	ld.shared.u32 	%r55, [%r500+-8192];
	ld.shared.u32 	%r56, [%r499+-4096];
	add.s32 	%r57, %r56, %r55;
	min.s32 	%r58, %r57, %r505;
	st.shared.u32 	[%r2], %r58;
	ld.shared.u32 	%r59, [%r500];
	add.s32 	%r60, %r56, %r59;
	min.s32 	%r61, %r60, %r504;
	st.shared.u32 	[%r2+8192], %r61;
	ld.shared.u32 	%r62, [%r500+-8192];
	ld.shared.u32 	%r63, [%r499+-3968];
	add.s32 	%r64, %r63, %r62;
	min.s32 	%r65, %r64, %r503;
	st.shared.u32 	[%r2+128], %r65;
	ld.shared.u32 	%r66, [%r500];
	add.s32 	%r67, %r66, %r63;
	min.s32 	%r68, %r67, %r502;
	st.shared.u32 	[%r2+8320], %r68;
	ld.shared.u32 	%r69, [%r500+-8188];
	ld.shared.u32 	%r70, [%r499+-3840];
	add.s32 	%r71, %r70, %r69;
	min.s32 	%r72, %r71, %r58;
	st.shared.u32 	[%r2], %r72;
	ld.shared.u32 	%r73, [%r500+4];
	add.s32 	%r74, %r70, %r73;
	min.s32 	%r75, %r74, %r61;
	st.shared.u32 	[%r2+8192], %r75;
	ld.shared.u32 	%r76, [%r500+-8188];
	ld.shared.u32 	%r77, [%r499+-3712];
	add.s32 	%r78, %r77, %r76;
	min.s32 	%r79, %r78, %r65;
	st.shared.u32 	[%r2+128], %r79;
	ld.shared.u32 	%r80, [%r500+4];
	add.s32 	%r81, %r80, %r77;
	min.s32 	%r82, %r81, %r68;
	st.shared.u32 	[%r2+8320], %r82;
	ld.shared.u32 	%r83, [%r500+-8184];
	ld.shared.u32 	%r84, [%r499+-3584];
	add.s32 	%r85, %r84, %r83;
	min.s32 	%r86, %r85, %r72;
	st.shared.u32 	[%r2], %r86;
	ld.shared.u32 	%r87, [%r500+8];
	add.s32 	%r88, %r84, %r87;
	min.s32 	%r89, %r88, %r75;
	st.shared.u32 	[%r2+8192], %r89;
	ld.shared.u32 	%r90, [%r500+-8184];
	ld.shared.u32 	%r91, [%r499+-3456];
	add.s32 	%r92, %r91, %r90;
	min.s32 	%r93, %r92, %r79;
	st.shared.u32 	[%r2+128], %r93;
	ld.shared.u32 	%r94, [%r500+8];
	add.s32 	%r95, %r94, %r91;
	min.s32 	%r96, %r95, %r82;
	st.shared.u32 	[%r2+8320], %r96;
	ld.shared.u32 	%r97, [%r500+-8180];
	ld.shared.u32 	%r98, [%r499+-3328];
	add.s32 	%r99, %r98, %r97;
	min.s32 	%r100, %r99, %r86;
	st.shared.u32 	[%r2], %r100;
	ld.shared.u32 	%r101, [%r500+12];
	add.s32 	%r102, %r98, %r101;
	min.s32 	%r103, %r102, %r89;
	st.shared.u32 	[%r2+8192], %r103;
	ld.shared.u32 	%r104, [%r500+-8180];
	ld.shared.u32 	%r105, [%r499+-3200];
	add.s32 	%r106, %r105, %r104;
	min.s32 	%r107, %r106, %r93;
	st.shared.u32 	[%r2+128], %r107;
	ld.shared.u32 	%r108, [%r500+12];
	add.s32 	%r109, %r108, %r105;
	min.s32 	%r110, %r109, %r96;
	st.shared.u32 	[%r2+8320], %r110;
	ld.shared.u32 	%r111, [%r500+-8176];
	ld.shared.u32 	%r112, [%r499+-3072];
	add.s32 	%r113, %r112, %r111;
	min.s32 	%r114, %r113, %r100;
	st.shared.u32 	[%r2], %r114;
	ld.shared.u32 	%r115, [%r500+16];
	add.s32 	%r116, %r112, %r115;
	min.s32 	%r117, %r116, %r103;
	st.shared.u32 	[%r2+8192], %r117;
	ld.shared.u32 	%r118, [%r500+-8176];
	ld.shared.u32 	%r119, [%r499+-2944];
	add.s32 	%r120, %r119, %r118;
	min.s32 	%r121, %r120, %r107;
	st.shared.u32 	[%r2+128], %r121;
	ld.shared.u32 	%r122, [%r500+16];
	add.s32 	%r123, %r122, %r119;
	min.s32 	%r124, %r123, %r110;
	st.shared.u32 	[%r2+8320], %r124;
	ld.shared.u32 	%r125, [%r500+-8172];
	ld.shared.u32 	%r126, [%r499+-2816];
	add.s32 	%r127, %r126, %r125;
	min.s32 	%r128, %r127, %r114;
	st.shared.u32 	[%r2], %r128;
	ld.shared.u32 	%r129, [%r500+20];
	add.s32 	%r130, %r126, %r129;
	min.s32 	%r131, %r130, %r117;
	st.shared.u32 	[%r2+8192], %r131;
	ld.shared.u32 	%r132, [%r500+-8172];
	ld.shared.u32 	%r133, [%r499+-2688];
	add.s32 	%r134, %r133, %r132;
	min.s32 	%r135, %r134, %r121;
	st.shared.u32 	[%r2+128], %r135;
	ld.shared.u32 	%r136, [%r500+20];
	add.s32 	%r137, %r136, %r133;
	min.s32 	%r138, %r137, %r124;
	st.shared.u32 	[%r2+8320], %r138;
	ld.shared.u32 	%r139, [%r500+-8168];
	ld.shared.u32 	%r140, [%r499+-2560];
	add.s32 	%r141, %r140, %r139;
	min.s32 	%r142, %r141, %r128;
	st.shared.u32 	[%r2], %r142;
	ld.shared.u32 	%r143, [%r500+24];
	add.s32 	%r144, %r140, %r143;
	min.s32 	%r145, %r144, %r131;
	st.shared.u32 	[%r2+8192], %r145;
	ld.shared.u32 	%r146, [%r500+-8168];
	ld.shared.u32 	%r147, [%r499+-2432];
	add.s32 	%r148, %r147, %r146;
	min.s32 	%r149, %r148, %r135;
	st.shared.u32 	[%r2+128], %r149;
	ld.shared.u32 	%r150, [%r500+24];
	add.s32 	%r151, %r150, %r147;
	min.s32 	%r152, %r151, %r138;
	st.shared.u32 	[%r2+8320], %r152;
	ld.shared.u32 	%r153, [%r500+-8164];
	ld.shared.u32 	%r154, [%r499+-2304];
	add.s32 	%r155, %r154, %r153;
	min.s32 	%r156, %r155, %r142;
	st.shared.u32 	[%r2], %r156;
	ld.shared.u32 	%r157, [%r500+28];
	add.s32 	%r158, %r154, %r157;
	min.s32 	%r159, %r158, %r145;
	st.shared.u32 	[%r2+8192], %r159;
	ld.shared.u32 	%r160, [%r500+-8164];
	ld.shared.u32 	%r161, [%r499+-2176];
	add.s32 	%r162, %r161, %r160;
	min.s32 	%r163, %r162, %r149;
	st.shared.u32 	[%r2+128], %r163;
	ld.shared.u32 	%r164, [%r500+28];
	add.s32 	%r165, %r164, %r161;
	min.s32 	%r166, %r165, %r152;
	st.shared.u32 	[%r2+8320], %r166;
	ld.shared.u32 	%r167, [%r500+-8160];
	ld.shared.u32 	%r168, [%r499+-2048];
	add.s32 	%r169, %r168, %r167;
	min.s32 	%r170, %r169, %r156;
	st.shared.u32 	[%r2], %r170;
	ld.shared.u32 	%r171, [%r500+32];
	add.s32 	%r172, %r168, %r171;
	min.s32 	%r173, %r172, %r159;
	st.shared.u32 	[%r2+8192], %r173;
	ld.shared.u32 	%r174, [%r500+-8160];
	ld.shared.u32 	%r175, [%r499+-1920];
	add.s32 	%r176, %r175, %r174;
	min.s32 	%r177, %r176, %r163;
	st.shared.u32 	[%r2+128], %r177;
	ld.shared.u32 	%r178, [%r500+32];
	add.s32 	%r179, %r178, %r175;
	min.s32 	%r180, %r179, %r166;
	st.shared.u32 	[%r2+8320], %r180;
	ld.shared.u32 	%r181, [%r500+-8156];
	ld.shared.u32 	%r182, [%r499+-1792];
	add.s32 	%r183, %r182, %r181;
	min.s32 	%r184, %r183, %r170;
	st.shared.u32 	[%r2], %r184;
	ld.shared.u32 	%r185, [%r500+36];
	add.s32 	%r186, %r182, %r185;
	min.s32 	%r187, %r186, %r173;
	st.shared.u32 	[%r2+8192], %r187;
	ld.shared.u32 	%r188, [%r500+-8156];
	ld.shared.u32 	%r189, [%r499+-1664];
	add.s32 	%r190, %r189, %r188;
	min.s32 	%r191, %r190, %r177;
	st.shared.u32 	[%r2+128], %r191;
	ld.shared.u32 	%r192, [%r500+36];
	add.s32 	%r193, %r192, %r189;
	min.s32 	%r194, %r193, %r180;
	st.shared.u32 	[%r2+8320], %r194;
	ld.shared.u32 	%r195, [%r500+-8152];
	ld.shared.u32 	%r196, [%r499+-1536];
	add.s32 	%r197, %r196, %r195;
	min.s32 	%r198, %r197, %r184;
	st.shared.u32 	[%r2], %r198;
	ld.shared.u32 	%r199, [%r500+40];
	add.s32 	%r200, %r196, %r199;
	min.s32 	%r201, %r200, %r187;
	st.shared.u32 	[%r2+8192], %r201;
	ld.shared.u32 	%r202, [%r500+-8152];
	ld.shared.u32 	%r203, [%r499+-1408];
	add.s32 	%r204, %r203, %r202;
	min.s32 	%r205, %r204, %r191;
	st.shared.u32 	[%r2+128], %r205;
	ld.shared.u32 	%r206, [%r500+40];
	add.s32 	%r207, %r206, %r203;
	min.s32 	%r208, %r207, %r194;
	st.shared.u32 	[%r2+8320], %r208;
	ld.shared.u32 	%r209, [%r500+-8148];
	ld.shared.u32 	%r210, [%r499+-1280];
	add.s32 	%r211, %r210, %r209;
	min.s32 	%r212, %r211, %r198;
	st.shared.u32 	[%r2], %r212;
	ld.shared.u32 	%r213, [%r500+44];
	add.s32 	%r214, %r210, %r213;
	min.s32 	%r215, %r214, %r201;
	st.shared.u32 	[%r2+8192], %r215;
	ld.shared.u32 	%r216, [%r500+-8148];
	ld.shared.u32 	%r217, [%r499+-1152];
	add.s32 	%r218, %r217, %r216;
	min.s32 	%r219, %r218, %r205;
	st.shared.u32 	[%r2+128], %r219;
	ld.shared.u32 	%r220, [%r500+44];
	add.s32 	%r221, %r220, %r217;
	min.s32 	%r222, %r221, %r208;
	st.shared.u32 	[%r2+8320], %r222;
	ld.shared.u32 	%r223, [%r500+-8144];
	ld.shared.u32 	%r224, [%r499+-1024];
	add.s32 	%r225, %r224, %r223;
	min.s32 	%r226, %r225, %r212;
	st.shared.u32 	[%r2], %r226;
	ld.shared.u32 	%r227, [%r500+48];
	add.s32 	%r228, %r224, %r227;
	min.s32 	%r229, %r228, %r215;
	st.shared.u32 	[%r2+8192], %r229;
	ld.shared.u32 	%r230, [%r500+-8144];
	ld.shared.u32 	%r231, [%r499+-896];
	add.s32 	%r232, %r231, %r230;
	min.s32 	%r233, %r232, %r219;
	st.shared.u32 	[%r2+128], %r233;
	ld.shared.u32 	%r234, [%r500+48];
	add.s32 	%r235, %r234, %r231;
	min.s32 	%r236, %r235, %r222;
	st.shared.u32 	[%r2+8320], %r236;
	ld.shared.u32 	%r237, [%r500+-8140];
	ld.shared.u32 	%r238, [%r499+-768];
	add.s32 	%r239, %r238, %r237;
	min.s32 	%r240, %r239, %r226;
	st.shared.u32 	[%r2], %r240;
	ld.shared.u32 	%r241, [%r500+52];
	add.s32 	%r242, %r238, %r241;
	min.s32 	%r243, %r242, %r229;
	st.shared.u32 	[%r2+8192], %r243;
	ld.shared.u32 	%r244, [%r500+-8140];
	ld.shared.u32 	%r245, [%r499+-640];
	add.s32 	%r246, %r245, %r244;
	min.s32 	%r247, %r246, %r233;
	st.shared.u32 	[%r2+128], %r247;
	ld.shared.u32 	%r248, [%r500+52];
	add.s32 	%r249, %r248, %r245;
	min.s32 	%r250, %r249, %r236;
	st.shared.u32 	[%r2+8320], %r250;
	ld.shared.u32 	%r251, [%r500+-8136];
	ld.shared.u32 	%r252, [%r499+-512];
	add.s32 	%r253, %r252, %r251;
	min.s32 	%r254, %r253, %r240;
	st.shared.u32 	[%r2], %r254;
	ld.shared.u32 	%r255, [%r500+56];
	add.s32 	%r256, %r252, %r255;
	min.s32 	%r257, %r256, %r243;
	st.shared.u32 	[%r2+8192], %r257;
	ld.shared.u32 	%r258, [%r500+-8136];
	ld.shared.u32 	%r259, [%r499+-384];
	add.s32 	%r260, %r259, %r258;
	min.s32 	%r261, %r260, %r247;
	st.shared.u32 	[%r2+128], %r261;
	ld.shared.u32 	%r262, [%r500+56];
	add.s32 	%r263, %r262, %r259;
	min.s32 	%r264, %r263, %r250;
	st.shared.u32 	[%r2+8320], %r264;
	ld.shared.u32 	%r265, [%r500+-8132];
	ld.shared.u32 	%r266, [%r499+-256];
	add.s32 	%r267, %r266, %r265;
	min.s32 	%r268, %r267, %r254;
	st.shared.u32 	[%r2], %r268;
	ld.shared.u32 	%r269, [%r500+60];
	add.s32 	%r270, %r266, %r269;
	min.s32 	%r271, %r270, %r257;
	st.shared.u32 	[%r2+8192], %r271;
	ld.shared.u32 	%r272, [%r500+-8132];
	ld.shared.u32 	%r273, [%r499+-128];
	add.s32 	%r274, %r273, %r272;
	min.s32 	%r275, %r274, %r261;
	st.shared.u32 	[%r2+128], %r275;
	ld.shared.u32 	%r276, [%r500+60];
	add.s32 	%r277, %r276, %r273;
	min.s32 	%r278, %r277, %r264;
	st.shared.u32 	[%r2+8320], %r278;
	ld.shared.u32 	%r279, [%r500+-8128];
	ld.shared.u32 	%r280, [%r499];
	add.s32 	%r281, %r280, %r279;
	min.s32 	%r282, %r281, %r268;
	st.shared.u32 	[%r2], %r282;
	ld.shared.u32 	%r283, [%r500+64];
	add.s32 	%r284, %r280, %r283;
	min.s32 	%r285, %r284, %r271;
	st.shared.u32 	[%r2+8192], %r285;
	ld.shared.u32 	%r286, [%r500+-8128];
	ld.shared.u32 	%r287, [%r499+128];
	add.s32 	%r288, %r287, %r286;
	min.s32 	%r289, %r288, %r275;
	st.shared.u32 	[%r2+128], %r289;
	ld.shared.u32 	%r290, [%r500+64];
	add.s32 	%r291, %r290, %r287;
	min.s32 	%r292, %r291, %r278;
	st.shared.u32 	[%r2+8320], %r292;
	ld.shared.u32 	%r293, [%r500+-8124];
	ld.shared.u32 	%r294, [%r499+256];
	add.s32 	%r295, %r294, %r293;
	min.s32 	%r296, %r295, %r282;
	st.shared.u32 	[%r2], %r296;
	ld.shared.u32 	%r297, [%r500+68];
	add.s32 	%r298, %r294, %r297;
	min.s32 	%r299, %r298, %r285;
	st.shared.u32 	[%r2+8192], %r299;
	ld.shared.u32 	%r300, [%r500+-8124];
	ld.shared.u32 	%r301, [%r499+384];
	add.s32 	%r302, %r301, %r300;
	min.s32 	%r303, %r302, %r289;
	st.shared.u32 	[%r2+128], %r303;
	ld.shared.u32 	%r304, [%r500+68];
	add.s32 	%r305, %r304, %r301;
	min.s32 	%r306, %r305, %r292;
	st.shared.u32 	[%r2+8320], %r306;
	ld.shared.u32 	%r307, [%r500+-8120];
	ld.shared.u32 	%r308, [%r499+512];
	add.s32 	%r309, %r308, %r307;
	min.s32 	%r310, %r309, %r296;
	st.shared.u32 	[%r2], %r310;
	ld.shared.u32 	%r311, [%r500+72];
	add.s32 	%r312, %r308, %r311;
	min.s32 	%r313, %r312, %r299;
	st.shared.u32 	[%r2+8192], %r313;
	ld.shared.u32 	%r314, [%r500+-8120];
	ld.shared.u32 	%r315, [%r499+640];
	add.s32 	%r316, %r315, %r314;
	min.s32 	%r317, %r316, %r303;
	st.shared.u32 	[%r2+128], %r317;
	ld.shared.u32 	%r318, [%r500+72];
	add.s32 	%r319, %r318, %r315;
	min.s32 	%r320, %r319, %r306;
	st.shared.u32 	[%r2+8320], %r320;
	ld.shared.u32 	%r321, [%r500+-8116];
	ld.shared.u32 	%r322, [%r499+768];
	add.s32 	%r323, %r322, %r321;
	min.s32 	%r324, %r323, %r310;
	st.shared.u32 	[%r2], %r324;
	ld.shared.u32 	%r325, [%r500+76];
	add.s32 	%r326, %r322, %r325;
	min.s32 	%r327, %r326, %r313;
	st.shared.u32 	[%r2+8192], %r327;
	ld.shared.u32 	%r328, [%r500+-8116];
	ld.shared.u32 	%r329, [%r499+896];
	add.s32 	%r330, %r329, %r328;
	min.s32 	%r331, %r330, %r317;
	st.shared.u32 	[%r2+128], %r331;
	ld.shared.u32 	%r332, [%r500+76];
	add.s32 	%r333, %r332, %r329;
	min.s32 	%r334, %r333, %r320;
	st.shared.u32 	[%r2+8320], %r334;
	ld.shared.u32 	%r335, [%r500+-8112];
	ld.shared.u32 	%r336, [%r499+1024];
	add.s32 	%r337, %r336, %r335;
	min.s32 	%r338, %r337, %r324;
	st.shared.u32 	[%r2], %r338;
	ld.shared.u32 	%r339, [%r500+80];
	add.s32 	%r340, %r336, %r339;
	min.s32 	%r341, %r340, %r327;
	st.shared.u32 	[%r2+8192], %r341;
	ld.shared.u32 	%r342, [%r500+-8112];
	ld.shared.u32 	%r343, [%r499+1152];
	add.s32 	%r344, %r343, %r342;
	min.s32 	%r345, %r344, %r331;
	st.shared.u32 	[%r2+128], %r345;
	ld.shared.u32 	%r346, [%r500+80];
	add.s32 	%r347, %r346, %r343;
	min.s32 	%r348, %r347, %r334;
	st.shared.u32 	[%r2+8320], %r348;
	ld.shared.u32 	%r349, [%r500+-8108];
	ld.shared.u32 	%r350, [%r499+1280];
	add.s32 	%r351, %r350, %r349;
	min.s32 	%r352, %r351, %r338;
	st.shared.u32 	[%r2], %r352;
	ld.shared.u32 	%r353, [%r500+84];
	add.s32 	%r354, %r350, %r353;
	min.s32 	%r355, %r354, %r341;
	st.shared.u32 	[%r2+8192], %r355;
	ld.shared.u32 	%r356, [%r500+-8108];
	ld.shared.u32 	%r357, [%r499+1408];
	add.s32 	%r358, %r357, %r356;
	min.s32 	%r359, %r358, %r345;
	st.shared.u32 	[%r2+128], %r359;
	ld.shared.u32 	%r360, [%r500+84];
	add.s32 	%r361, %r360, %r357;
	min.s32 	%r362, %r361, %r348;
	st.shared.u32 	[%r2+8320], %r362;
	ld.shared.u32 	%r363, [%r500+-8104];
	ld.shared.u32 	%r364, [%r499+1536];
	add.s32 	%r365, %r364, %r363;
	min.s32 	%r366, %r365, %r352;
	st.shared.u32 	[%r2], %r366;
	ld.shared.u32 	%r367, [%r500+88];
	add.s32 	%r368, %r364, %r367;
	min.s32 	%r369, %r368, %r355;
	st.shared.u32 	[%r2+8192], %r369;
	ld.shared.u32 	%r370, [%r500+-8104];
	ld.shared.u32 	%r371, [%r499+1664];
	add.s32 	%r372, %r371, %r370;
	min.s32 	%r373, %r372, %r359;
	st.shared.u32 	[%r2+128], %r373;
	ld.shared.u32 	%r374, [%r500+88];
	add.s32 	%r375, %r374, %r371;
	min.s32 	%r376, %r375, %r362;
	st.shared.u32 	[%r2+8320], %r376;
	ld.shared.u32 	%r377, [%r500+-8100];
	ld.shared.u32 	%r378, [%r499+1792];
	add.s32 	%r379, %r378, %r377;
	min.s32 	%r380, %r379, %r366;
	st.shared.u32 	[%r2], %r380;
	ld.shared.u32 	%r381, [%r500+92];
	add.s32 	%r382, %r378, %r381;
	min.s32 	%r383, %r382, %r369;
	st.shared.u32 	[%r2+8192], %r383;
	ld.shared.u32 	%r384, [%r500+-8100];
	ld.shared.u32 	%r385, [%r499+1920];
	add.s32 	%r386, %r385, %r384;
	min.s32 	%r387, %r386, %r373;
	st.shared.u32 	[%r2+128], %r387;
	ld.shared.u32 	%r388, [%r500+92];
	add.s32 	%r389, %r388, %r385;
	min.s32 	%r390, %r389, %r376;
	st.shared.u32 	[%r2+8320], %r390;
	ld.shared.u32 	%r391, [%r500+-8096];
	ld.shared.u32 	%r392, [%r499+2048];
	add.s32 	%r393, %r392, %r391;
	min.s32 	%r394, %r393, %r380;
	st.shared.u32 	[%r2], %r394;
	ld.shared.u32 	%r395, [%r500+96];
	add.s32 	%r396, %r392, %r395;
	min.s32 	%r397, %r396, %r383;
	st.shared.u32 	[%r2+8192], %r397;
	ld.shared.u32 	%r398, [%r500+-8096];
	ld.shared.u32 	%r399, [%r499+2176];
	add.s32 	%r400, %r399, %r398;
	min.s32 	%r401, %r400, %r387;
	st.shared.u32 	[%r2+128], %r401;
	ld.shared.u32 	%r402, [%r500+96];
	add.s32 	%r403, %r402, %r399;
	min.s32 	%r404, %r403, %r390;
	st.shared.u32 	[%r2+8320], %r404;
	ld.shared.u32 	%r405, [%r500+-8092];
	ld.shared.u32 	%r406, [%r499+2304];
	add.s32 	%r407, %r406, %r405;
	min.s32 	%r408, %r407, %r394;
	st.shared.u32 	[%r2], %r408;
	ld.shared.u32 	%r409, [%r500+100];
	add.s32 	%r410, %r406, %r409;
	min.s32 	%r411, %r410, %r397;
	st.shared.u32 	[%r2+8192], %r411;
	ld.shared.u32 	%r412, [%r500+-8092];
	ld.shared.u32 	%r413, [%r499+2432];
	add.s32 	%r414, %r413, %r412;
	min.s32 	%r415, %r414, %r401;
	st.shared.u32 	[%r2+128], %r415;
	ld.shared.u32 	%r416, [%r500+100];
	add.s32 	%r417, %r416, %r413;
	min.s32 	%r418, %r417, %r404;
	st.shared.u32 	[%r2+8320], %r418;
	ld.shared.u32 	%r419, [%r500+-8088];
	ld.shared.u32 	%r420, [%r499+2560];
	add.s32 	%r421, %r420, %r419;
	min.s32 	%r422, %r421, %r408;
	st.shared.u32 	[%r2], %r422;
	ld.shared.u32 	%r423, [%r500+104];
	add.s32 	%r424, %r420, %r423;
	min.s32 	%r425, %r424, %r411;
	st.shared.u32 	[%r2+8192], %r425;
	ld.shared.u32 	%r426, [%r500+-8088];
	ld.shared.u32 	%r427, [%r499+2688];
	add.s32 	%r428, %r427, %r426;
	min.s32 	%r429, %r428, %r415;
	st.shared.u32 	[%r2+128], %r429;
	ld.shared.u32 	%r430, [%r500+104];
	add.s32 	%r431, %r430, %r427;
	min.s32 	%r432, %r431, %r418;
	st.shared.u32 	[%r2+8320], %r432;
	ld.shared.u32 	%r433, [%r500+-8084];
	ld.shared.u32 	%r434, [%r499+2816];
	add.s32 	%r435, %r434, %r433;
	min.s32 	%r436, %r435, %r422;
	st.shared.u32 	[%r2], %r436;
	ld.shared.u32 	%r437, [%r500+108];
	add.s32 	%r438, %r434, %r437;
	min.s32 	%r439, %r438, %r425;
	st.shared.u32 	[%r2+8192], %r439;
	ld.shared.u32 	%r440, [%r500+-8084];
	ld.shared.u32 	%r441, [%r499+2944];
	add.s32 	%r442, %r441, %r440;
	min.s32 	%r443, %r442, %r429;
	st.shared.u32 	[%r2+128], %r443;
	ld.shared.u32 	%r444, [%r500+108];
	add.s32 	%r445, %r444, %r441;
	min.s32 	%r446, %r445, %r432;
	st.shared.u32 	[%r2+8320], %r446;
	ld.shared.u32 	%r447, [%r500+-8080];
	ld.shared.u32 	%r448, [%r499+3072];
	add.s32 	%r449, %r448, %r447;
	min.s32 	%r450, %r449, %r436;
	st.shared.u32 	[%r2], %r450;
	ld.shared.u32 	%r451, [%r500+112];
	add.s32 	%r452, %r448, %r451;
	min.s32 	%r453, %r452, %r439;
	st.shared.u32 	[%r2+8192], %r453;
	ld.shared.u32 	%r454, [%r500+-8080];
	ld.shared.u32 	%r455, [%r499+3200];
	add.s32 	%r456, %r455, %r454;
	min.s32 	%r457, %r456, %r443;
	st.shared.u32 	[%r2+128], %r457;
	ld.shared.u32 	%r458, [%r500+112];
	add.s32 	%r459, %r458, %r455;
	min.s32 	%r460, %r459, %r446;
	st.shared.u32 	[%r2+8320], %r460;
	ld.shared.u32 	%r461, [%r500+-8076];
	ld.shared.u32 	%r462, [%r499+3328];
	add.s32 	%r463, %r462, %r461;
	min.s32 	%r464, %r463, %r450;
	st.shared.u32 	[%r2], %r464;
	ld.shared.u32 	%r465, [%r500+116];
	add.s32 	%r466, %r462, %r465;
	min.s32 	%r467, %r466, %r453;
	st.shared.u32 	[%r2+8192], %r467;
	ld.shared.u32 	%r468, [%r500+-8076];
	ld.shared.u32 	%r469, [%r499+3456];
	add.s32 	%r470, %r469, %r468;
	min.s32 	%r471, %r470, %r457;
	st.shared.u32 	[%r2+128], %r471;
	ld.shared.u32 	%r472, [%r500+116];
	add.s32 	%r473, %r472, %r469;
	min.s32 	%r474, %r473, %r460;
	st.shared.u32 	[%r2+8320], %r474;
	ld.shared.u32 	%r475, [%r500+-8072];
	ld.shared.u32 	%r476, [%r499+3584];
	add.s32 	%r477, %r476, %r475;
	min.s32 	%r478, %r477, %r464;
	st.shared.u32 	[%r2], %r478;
	ld.shared.u32 	%r479, [%r500+120];
	add.s32 	%r480, %r476, %r479;
	min.s32 	%r481, %r480, %r467;
	st.shared.u32 	[%r2+8192], %r481;
	ld.shared.u32 	%r482, [%r500+-8072];
	ld.shared.u32 	%r483, [%r499+3712];
	add.s32 	%r484, %r483, %r482;
	min.s32 	%r485, %r484, %r471;
	st.shared.u32 	[%r2+128], %r485;
	ld.shared.u32 	%r486, [%r500+120];
	add.s32 	%r487, %r486, %r483;
	min.s32 	%r488, %r487, %r474;
	st.shared.u32 	[%r2+8320], %r488;
	ld.shared.u32 	%r489, [%r500+-8068];
	ld.shared.u32 	%r490, [%r499+3840];
	add.s32 	%r491, %r490, %r489;
	min.s32 	%r505, %r491, %r478;
	st.shared.u32 	[%r2], %r505;
	ld.shared.u32 	%r492, [%r500+124];
	add.s32 	%r493, %r490, %r492;
	min.s32 	%r504, %r493, %r481;
	st.shared.u32 	[%r2+8192], %r504;
	ld.shared.u32 	%r494, [%r500+-8068];
	ld.shared.u32 	%r495, [%r499+3968];
	add.s32 	%r496, %r495, %r494;
	min.s32 	%r503, %r496, %r485;
	st.shared.u32 	[%r2+128], %r503;
	ld.shared.u32 	%r497, [%r500+124];
	add.s32 	%r498, %r497, %r495;
	min.s32 	%r502, %r498, %r488;
	st.shared.u32 	[%r2+8320], %r502;
	add.s32 	%r501, %r501, 128;
	add.s32 	%r500, %r500, 128;
	add.s32 	%r499, %r499, 8192;
	setp.ne.s32 	%p2, %r501, 8448;
	@%p2 bra 	$L__BB3_2;
	st.global.u32 	[%rd1], %r505;
	st.global.u32 	[%rd2], %r504;
	st.global.u32 	[%rd1+128], %r503;
	st.global.u32 	[%rd2+128], %r502;
$L__BB3_4:
	ret;

}
	// .globl	_Z6phase3Piiii
.visible .entry _Z6phase3Piiii(
	.param .u64 .ptr .align 1 _Z6phase3Piiii_param_0,
	.param .u32 _Z6phase3Piiii_param_1,
	.param .u32 _Z6phase3Piiii_param_2,
	.param .u32 _Z6phase3Piiii_param_3
)
{
	.reg .pred 	%p<5>;
	.reg .b32 	%r<457>;
	.reg .b64 	%rd<15>;
	// demoted variable
	.shared .align 4 .b8 _ZZ6phase3PiiiiE5hor_d[16384];
	// demoted variable
	.shared .align 4 .b8 _ZZ6phase3PiiiiE6vert_d[16384];
	// demoted variable
	.shared .align 4 .b8 _ZZ6phase3PiiiiE4temp[16384];
	ld.param.u64 	%rd3, [_Z6phase3Piiii_param_0];
	ld.param.u32 	%r24, [_Z6phase3Piiii_param_1];
	ld.param.u32 	%r25, [_Z6phase3Piiii_param_2];
	ld.param.u32 	%r26, [_Z6phase3Piiii_param_3];
	mov.u32 	%r1, %ctaid.x;
	setp.eq.s32 	%p1, %r1, %r24;
	mov.u32 	%r27, %ctaid.y;
	add.s32 	%r2, %r26, %r27;
	setp.eq.s32 	%p2, %r2, %r24;
	or.pred  	%p3, %p1, %p2;
	@%p3 bra 	$L__BB4_4;
	cvta.to.global.u64 	%rd4, %rd3;
	mov.u32 	%r29, %tid.y;
	mov.u32 	%r30, %tid.x;
	shl.b32 	%r31, %r2, 6;
	add.s32 	%r32, %r31, %r29;
	shl.b32 	%r33, %r1, 6;
	add.s32 	%r34, %r33, %r30;
	shl.b32 	%r35, %r24, 6;
	add.s32 	%r36, %r35, %r29;
	mad.lo.s32 	%r37, %r36, %r25, %r34;
	mul.wide.s32 	%rd5, %r37, 4;
	add.s64 	%rd6, %rd4, %rd5;
	ld.global.u32 	%r38, [%rd6];
	shl.b32 	%r39, %r29, 8;
	mov.u32 	%r40, _ZZ6phase3PiiiiE5hor_d;
	add.s32 	%r41, %r40, %r39;
	shl.b32 	%r42, %r30, 2;
	add.s32 	%r43, %r41, %r42;
	st.shared.u32 	[%r43], %r38;
	shl.b32 	%r44, %r25, 5;
	add.s32 	%r45, %r37, %r44;
	mul.wide.s32 	%rd7, %r45, 4;
	add.s64 	%rd8, %rd4, %rd7;
	ld.global.u32 	%r46, [%rd8];
	st.shared.u32 	[%r43+8192], %r46;
	ld.global.u32 	%r47, [%rd6+128];
	st.shared.u32 	[%r43+128], %r47;
	ld.global.u32 	%r48, [%rd8+128];
	st.shared.u32 	[%r43+8320], %r48;
	mul.lo.s32 	%r49, %r32, %r25;
	add.s32 	%r50, %r35, %r30;
	add.s32 	%r51, %r50, %r49;
	mul.wide.s32 	%rd9, %r51, 4;
	add.s64 	%rd10, %rd4, %rd9;
	ld.global.u32 	%r52, [%rd10];
	mov.u32 	%r53, _ZZ6phase3PiiiiE6vert_d;
	add.s32 	%r54, %r53, %r39;
	add.s32 	%r55, %r54, %r42;
	st.shared.u32 	[%r55], %r52;
	add.s32 	%r56, %r49, %r44;
	add.s32 	%r57, %r50, %r56;
	mul.wide.s32 	%rd11, %r57, 4;
	add.s64 	%rd12, %rd4, %rd11;
	ld.global.u32 	%r58, [%rd12];
	st.shared.u32 	[%r55+8192], %r58;
	ld.global.u32 	%r59, [%rd10+128];
	st.shared.u32 	[%r55+128], %r59;
	ld.global.u32 	%r60, [%rd12+128];
	st.shared.u32 	[%r55+8320], %r60;
	add.s32 	%r61, %r49, %r34;
	mul.wide.s32 	%rd13, %r61, 4;
	add.s64 	%rd1, %rd4, %rd13;
	ld.global.u32 	%r62, [%rd1];
	mov.u32 	%r63, _ZZ6phase3PiiiiE4temp;
	add.s32 	%r64, %r63, %r39;
	add.s32 	%r3, %r64, %r42;
	st.shared.u32 	[%r3], %r62;
	add.s32 	%r65, %r56, %r34;
	mul.wide.s32 	%rd14, %r65, 4;
	add.s64 	%rd2, %rd4, %rd14;
	ld.global.u32 	%r66, [%rd2];
	st.shared.u32 	[%r3+8192], %r66;
	ld.global.u32 	%r67, [%rd1+128];
	st.shared.u32 	[%r3+128], %r67;
	ld.global.u32 	%r68, [%rd2+128];
	st.shared.u32 	[%r3+8320], %r68;
	bar.sync 	0;
	ld.shared.u32 	%r456, [%r3];
	ld.shared.u32 	%r455, [%r3+8192];
	ld.shared.u32 	%r454, [%r3+128];
	ld.shared.u32 	%r453, [%r3+8320];
	add.s32 	%r451, %r54, 8192;
	add.s32 	%r69, %r42, %r40;
	add.s32 	%r450, %r69, 4096;
	mov.b32 	%r452, 8192;
$L__BB4_2:
	.pragma "nounroll";
	ld.shared.u32 	%r70, [%r451+-8192];
	ld.shared.u32 	%r71, [%r450+-4096];
	add.s32 	%r72, %r71, %r70;
	min.s32 	%r73, %r456, %r72;
	ld.shared.u32 	%r74, [%r451];
	add.s32 	%r75, %r71, %r74;
	min.s32 	%r76, %r455, %r75;
	ld.shared.u32 	%r77, [%r450+-3968];
	add.s32 	%r78, %r77, %r70;
	min.s32 	%r79, %r454, %r78;
	add.s32 	%r80, %r74, %r77;
	min.s32 	%r81, %r453, %r80;
	ld.shared.u32 	%r82, [%r451+-8188];
	ld.shared.u32 	%r83, [%r450+-3840];
	add.s32 	%r84, %r83, %r82;
	min.s32 	%r85, %r73, %r84;
	ld.shared.u32 	%r86, [%r451+4];
	add.s32 	%r87, %r83, %r86;
	min.s32 	%r88, %r76, %r87;
	ld.shared.u32 	%r89, [%r450+-3712];
	add.s32 	%r90, %r89, %r82;
	min.s32 	%r91, %r79, %r90;
	add.s32 	%r92, %r86, %r89;
	min.s32 	%r93, %r81, %r92;
	ld.shared.u32 	%r94, [%r451+-8184];
	ld.shared.u32 	%r95, [%r450+-3584];
	add.s32 	%r96, %r95, %r94;
	min.s32 	%r97, %r85, %r96;
	ld.shared.u32 	%r98, [%r451+8];
	add.s32 	%r99, %r95, %r98;
	min.s32 	%r100, %r88, %r99;
	ld.shared.u32 	%r101, [%r450+-3456];
	add.s32 	%r102, %r101, %r94;
	min.s32 	%r103, %r91, %r102;
	add.s32 	%r104, %r98, %r101;
	min.s32 	%r105, %r93, %r104;
	ld.shared.u32 	%r106, [%r451+-8180];
	ld.shared.u32 	%r107, [%r450+-3328];
	add.s32 	%r108, %r107, %r106;
	min.s32 	%r109, %r97, %r108;
	ld.shared.u32 	%r110, [%r451+12];
	add.s32 	%r111, %r107, %r110;
	min.s32 	%r112, %r100, %r111;
	ld.shared.u32 	%r113, [%r450+-3200];
	add.s32 	%r114, %r113, %r106;
	min.s32 	%r115, %r103, %r114;
	add.s32 	%r116, %r110, %r113;
	min.s32 	%r117, %r105, %r116;
	ld.shared.u32 	%r118, [%r451+-8176];
	ld.shared.u32 	%r119, [%r450+-3072];
	add.s32 	%r120, %r119, %r118;
	min.s32 	%r121, %r109, %r120;
	ld.shared.u32 	%r122, [%r451+16];
	add.s32 	%r123, %r119, %r122;
	min.s32 	%r124, %r112, %r123;
	ld.shared.u32 	%r125, [%r450+-2944];
	add.s32 	%r126, %r125, %r118;
	min.s32 	%r127, %r115, %r126;
	add.s32 	%r128, %r122, %r125;
	min.s32 	%r129, %r117, %r128;
	ld.shared.u32 	%r130, [%r451+-8172];
	ld.shared.u32 	%r131, [%r450+-2816];
	add.s32 	%r132, %r131, %r130;
	min.s32 	%r133, %r121, %r132;
	ld.shared.u32 	%r134, [%r451+20];
	add.s32 	%r135, %r131, %r134;
	min.s32 	%r136, %r124, %r135;
	ld.shared.u32 	%r137, [%r450+-2688];
	add.s32 	%r138, %r137, %r130;
	min.s32 	%r139, %r127, %r138;
	add.s32 	%r140, %r134, %r137;
	min.s32 	%r141, %r129, %r140;
	ld.shared.u32 	%r142, [%r451+-8168];
	ld.shared.u32 	%r143, [%r450+-2560];
	add.s32 	%r144, %r143, %r142;
	min.s32 	%r145, %r133, %r144;
	ld.shared.u32 	%r146, [%r451+24];
	add.s32 	%r147, %r143, %r146;
	min.s32 	%r148, %r136, %r147;
	ld.shared.u32 	%r149, [%r450+-2432];
	add.s32 	%r150, %r149, %r142;
	min.s32 	%r151, %r139, %r150;
	add.s32 	%r152, %r146, %r149;
	min.s32 	%r153, %r141, %r152;
	ld.shared.u32 	%r154, [%r451+-8164];
	ld.shared.u32 	%r155, [%r450+-2304];
	add.s32 	%r156, %r155, %r154;
	min.s32 	%r157, %r145, %r156;
	ld.shared.u32 	%r158, [%r451+28];
	add.s32 	%r159, %r155, %r158;
	min.s32 	%r160, %r148, %r159;
	ld.shared.u32 	%r161, [%r450+-2176];
	add.s32 	%r162, %r161, %r154;
	min.s32 	%r163, %r151, %r162;
	add.s32 	%r164, %r158, %r161;
	min.s32 	%r165, %r153, %r164;
	ld.shared.u32 	%r166, [%r451+-8160];
	ld.shared.u32 	%r167, [%r450+-2048];
	add.s32 	%r168, %r167, %r166;
	min.s32 	%r169, %r157, %r168;
	ld.shared.u32 	%r170, [%r451+32];
	add.s32 	%r171, %r167, %r170;
	min.s32 	%r172, %r160, %r171;
	ld.shared.u32 	%r173, [%r450+-1920];
	add.s32 	%r174, %r173, %r166;
	min.s32 	%r175, %r163, %r174;
	add.s32 	%r176, %r170, %r173;
	min.s32 	%r177, %r165, %r176;
	ld.shared.u32 	%r178, [%r451+-8156];
	ld.shared.u32 	%r179, [%r450+-1792];
	add.s32 	%r180, %r179, %r178;
	min.s32 	%r181, %r169, %r180;
	ld.shared.u32 	%r182, [%r451+36];
	add.s32 	%r183, %r179, %r182;
	min.s32 	%r184, %r172, %r183;
	ld.shared.u32 	%r185, [%r450+-1664];
	add.s32 	%r186, %r185, %r178;
	min.s32 	%r187, %r175, %r186;
	add.s32 	%r188, %r182, %r185;
	min.s32 	%r189, %r177, %r188;
	ld.shared.u32 	%r190, [%r451+-8152];
	ld.shared.u32 	%r191, [%r450+-1536];
	add.s32 	%r192, %r191, %r190;
	min.s32 	%r193, %r181, %r192;
	ld.shared.u32 	%r194, [%r451+40];
	add.s32 	%r195, %r191, %r194;
	min.s32 	%r196, %r184, %r195;
	ld.shared.u32 	%r197, [%r450+-1408];
	add.s32 	%r198, %r197, %r190;
	min.s32 	%r199, %r187, %r198;
	add.s32 	%r200, %r194, %r197;
	min.s32 	%r201, %r189, %r200;
	ld.shared.u32 	%r202, [%r451+-8148];
	ld.shared.u32 	%r203, [%r450+-1280];
	add.s32 	%r204, %r203, %r202;
	min.s32 	%r205, %r193, %r204;
	ld.shared.u32 	%r206, [%r451+44];
	add.s32 	%r207, %r203, %r206;
	min.s32 	%r208, %r196, %r207;
	ld.shared.u32 	%r209, [%r450+-1152];
	add.s32 	%r210, %r209, %r202;
	min.s32 	%r211, %r199, %r210;
	add.s32 	%r212, %r206, %r209;
	min.s32 	%r213, %r201, %r212;
	ld.shared.u32 	%r214, [%r451+-8144];
	ld.shared.u32 	%r215, [%r450+-1024];
	add.s32 	%r216, %r215, %r214;
	min.s32 	%r217, %r205, %r216;
	ld.shared.u32 	%r218, [%r451+48];
	add.s32 	%r219, %r215, %r218;
	min.s32 	%r220, %r208, %r219;
	ld.shared.u32 	%r221, [%r450+-896];
	add.s32 	%r222, %r221, %r214;
	min.s32 	%r223, %r211, %r222;
	add.s32 	%r224, %r218, %r221;
	min.s32 	%r225, %r213, %r224;
	ld.shared.u32 	%r226, [%r451+-8140];
	ld.shared.u32 	%r227, [%r450+-768];
	add.s32 	%r228, %r227, %r226;
	min.s32 	%r229, %r217, %r228;
	ld.shared.u32 	%r230, [%r451+52];
	add.s32 	%r231, %r227, %r230;
	min.s32 	%r232, %r220, %r231;
	ld.shared.u32 	%r233, [%r450+-640];
	add.s32 	%r234, %r233, %r226;
	min.s32 	%r235, %r223, %r234;
	add.s32 	%r236, %r230, %r233;
	min.s32 	%r237, %r225, %r236;
	ld.shared.u32 	%r238, [%r451+-8136];
	ld.shared.u32 	%r239, [%r450+-512];
	add.s32 	%r240, %r239, %r238;
	min.s32 	%r241, %r229, %r240;
	ld.shared.u32 	%r242, [%r451+56];
	add.s32 	%r243, %r239, %r242;
	min.s32 	%r244, %r232, %r243;
	ld.shared.u32 	%r245, [%r450+-384];
	add.s32 	%r246, %r245, %r238;
	min.s32 	%r247, %r235, %r246;
	add.s32 	%r248, %r242, %r245;
	min.s32 	%r249, %r237, %r248;
	ld.shared.u32 	%r250, [%r451+-8132];
	ld.shared.u32 	%r251, [%r450+-256];
	add.s32 	%r252, %r251, %r250;
	min.s32 	%r253, %r241, %r252;
	ld.shared.u32 	%r254, [%r451+60];
	add.s32 	%r255, %r251, %r254;
	min.s32 	%r256, %r244, %r255;
	ld.shared.u32 	%r257, [%r450+-128];
	add.s32 	%r258, %r257, %r250;
	min.s32 	%r259, %r247, %r258;
	add.s32 	%r260, %r254, %r257;
	min.s32 	%r261, %r249, %r260;
	ld.shared.u32 	%r262, [%r451+-8128];
	ld.shared.u32 	%r263, [%r450];
	add.s32 	%r264, %r263, %r262;
	min.s32 	%r265, %r253, %r264;
	ld.shared.u32 	%r266, [%r451+64];
	add.s32 	%r267, %r263, %r266;
	min.s32 	%r268, %r256, %r267;
	ld.shared.u32 	%r269, [%r450+128];
	add.s32 	%r270, %r269, %r262;
	min.s32 	%r271, %r259, %r270;
	add.s32 	%r272, %r266, %r269;
	min.s32 	%r273, %r261, %r272;
	ld.shared.u32 	%r274, [%r451+-8124];
	ld.shared.u32 	%r275, [%r450+256];
	add.s32 	%r276, %r275, %r274;
	min.s32 	%r277, %r265, %r276;
	ld.shared.u32 	%r278, [%r451+68];
	add.s32 	%r279, %r275, %r278;
	min.s32 	%r280, %r268, %r279;
	ld.shared.u32 	%r281, [%r450+384];
	add.s32 	%r282, %r281, %r274;
	min.s32 	%r283, %r271, %r282;
	add.s32 	%r284, %r278, %r281;
	min.s32 	%r285, %r273, %r284;
	ld.shared.u32 	%r286, [%r451+-8120];
	ld.shared.u32 	%r287, [%r450+512];
	add.s32 	%r288, %r287, %r286;
	min.s32 	%r289, %r277, %r288;
	ld.shared.u32 	%r290, [%r451+72];
	add.s32 	%r291, %r287, %r290;
	min.s32 	%r292, %r280, %r291;
	ld.shared.u32 	%r293, [%r450+640];
	add.s32 	%r294, %r293, %r286;
	min.s32 	%r295, %r283, %r294;
	add.s32 	%r296, %r290, %r293;
	min.s32 	%r297, %r285, %r296;
	ld.shared.u32 	%r298, [%r451+-8116];
	ld.shared.u32 	%r299, [%r450+768];
	add.s32 	%r300, %r299, %r298;
	min.s32 	%r301, %r289, %r300;
	ld.shared.u32 	%r302, [%r451+76];
	add.s32 	%r303, %r299, %r302;
	min.s32 	%r304, %r292, %r303;
	ld.shared.u32 	%r305, [%r450+896];
	add.s32 	%r306, %r305, %r298;
	min.s32 	%r307, %r295, %r306;
	add.s32 	%r308, %r302, %r305;
	min.s32 	%r309, %r297, %r308;
	ld.shared.u32 	%r310, [%r451+-8112];
	ld.shared.u32 	%r311, [%r450+1024];
	add.s32 	%r312, %r311, %r310;
	min.s32 	%r313, %r301, %r312;
	ld.shared.u32 	%r314, [%r451+80];
	add.s32 	%r315, %r311, %r314;
	min.s32 	%r316, %r304, %r315;
	ld.shared.u32 	%r317, [%r450+1152];
	add.s32 	%r318, %r317, %r310;
	min.s32 	%r319, %r307, %r318;
	add.s32 	%r320, %r314, %r317;
	min.s32 	%r321, %r309, %r320;
	ld.shared.u32 	%r322, [%r451+-8108];
	ld.shared.u32 	%r323, [%r450+1280];
	add.s32 	%r324, %r323, %r322;
	min.s32 	%r325, %r313, %r324;
	ld.shared.u32 	%r326, [%r451+84];
	add.s32 	%r327, %r323, %r326;
	min.s32 	%r328, %r316, %r327;
	ld.shared.u32 	%r329, [%r450+1408];
	add.s32 	%r330, %r329, %r322;
	min.s32 	%r331, %r319, %r330;
	add.s32 	%r332, %r326, %r329;
	min.s32 	%r333, %r321, %r332;
	ld.shared.u32 	%r334, [%r451+-8104];
	ld.shared.u32 	%r335, [%r450+1536];
	add.s32 	%r336, %r335, %r334;
	min.s32 	%r337, %r325, %r336;
	ld.shared.u32 	%r338, [%r451+88];
	add.s32 	%r339, %r335, %r338;
	min.s32 	%r340, %r328, %r339;
	ld.shared.u32 	%r341, [%r450+1664];
	add.s32 	%r342, %r341, %r334;
	min.s32 	%r343, %r331, %r342;
	add.s32 	%r344, %r338, %r341;
	min.s32 	%r345, %r333, %r344;
	ld.shared.u32 	%r346, [%r451+-8100];
	ld.shared.u32 	%r347, [%r450+1792];
	add.s32 	%r348, %r347, %r346;
	min.s32 	%r349, %r337, %r348;
	ld.shared.u32 	%r350, [%r451+92];
	add.s32 	%r351, %r347, %r350;
	min.s32 	%r352, %r340, %r351;
	ld.shared.u32 	%r353, [%r450+1920];
	add.s32 	%r354, %r353, %r346;
	min.s32 	%r355, %r343, %r354;
	add.s32 	%r356, %r350, %r353;
	min.s32 	%r357, %r345, %r356;
	ld.shared.u32 	%r358, [%r451+-8096];
	ld.shared.u32 	%r359, [%r450+2048];
	add.s32 	%r360, %r359, %r358;
	min.s32 	%r361, %r349, %r360;
	ld.shared.u32 	%r362, [%r451+96];
	add.s32 	%r363, %r359, %r362;
	min.s32 	%r364, %r352, %r363;
	ld.shared.u32 	%r365, [%r450+2176];
	add.s32 	%r366, %r365, %r358;
	min.s32 	%r367, %r355, %r366;
	add.s32 	%r368, %r362, %r365;
	min.s32 	%r369, %r357, %r368;
	ld.shared.u32 	%r370, [%r451+-8092];
	ld.shared.u32 	%r371, [%r450+2304];
	add.s32 	%r372, %r371, %r370;
	min.s32 	%r373, %r361, %r372;
	ld.shared.u32 	%r374, [%r451+100];
	add.s32 	%r375, %r371, %r374;
	min.s32 	%r376, %r364, %r375;
	ld.shared.u32 	%r377, [%r450+2432];
	add.s32 	%r378, %r377, %r370;
	min.s32 	%r379, %r367, %r378;
	add.s32 	%r380, %r374, %r377;
	min.s32 	%r381, %r369, %r380;
	ld.shared.u32 	%r382, [%r451+-8088];
	ld.shared.u32 	%r383, [%r450+2560];
	add.s32 	%r384, %r383, %r382;
	min.s32 	%r385, %r373, %r384;
	ld.shared.u32 	%r386, [%r451+104];
	add.s32 	%r387, %r383, %r386;
	min.s32 	%r388, %r376, %r387;
	ld.shared.u32 	%r389, [%r450+2688];
	add.s32 	%r390, %r389, %r382;
	min.s32 	%r391, %r379, %r390;
	add.s32 	%r392, %r386, %r389;
	min.s32 	%r393, %r381, %r392;
	ld.shared.u32 	%r394, [%r451+-8084];
	ld.shared.u32 	%r395, [%r450+2816];
	add.s32 	%r396, %r395, %r394;
	min.s32 	%r397, %r385, %r396;
	ld.shared.u32 	%r398, [%r451+108];
	add.s32 	%r399, %r395, %r398;
	min.s32 	%r400, %r388, %r399;
	ld.shared.u32 	%r401, [%r450+2944];
	add.s32 	%r402, %r401, %r394;
	min.s32 	%r403, %r391, %r402;
	add.s32 	%r404, %r398, %r401;
	min.s32 	%r405, %r393, %r404;
	ld.shared.u32 	%r406, [%r451+-8080];
	ld.shared.u32 	%r407, [%r450+3072];
	add.s32 	%r408, %r407, %r406;
	min.s32 	%r409, %r397, %r408;
	ld.shared.u32 	%r410, [%r451+112];
	add.s32 	%r411, %r407, %r410;
	min.s32 	%r412, %r400, %r411;
	ld.shared.u32 	%r413, [%r450+3200];
	add.s32 	%r414, %r413, %r406;
	min.s32 	%r415, %r403, %r414;
	add.s32 	%r416, %r410, %r413;
	min.s32 	%r417, %r405, %r416;
	ld.shared.u32 	%r418, [%r451+-8076];
	ld.shared.u32 	%r419, [%r450+3328];
	add.s32 	%r420, %r419, %r418;
	min.s32 	%r421, %r409, %r420;
	ld.shared.u32 	%r422, [%r451+116];
	add.s32 	%r423, %r419, %r422;
	min.s32 	%r424, %r412, %r423;
	ld.shared.u32 	%r425, [%r450+3456];
	add.s32 	%r426, %r425, %r418;
	min.s32 	%r427, %r415, %r426;
	add.s32 	%r428, %r422, %r425;
	min.s32 	%r429, %r417, %r428;
	ld.shared.u32 	%r430, [%r451+-8072];
	ld.shared.u32 	%r431, [%r450+3584];
	add.s32 	%r432, %r431, %r430;
	min.s32 	%r433, %r421, %r432;
	ld.shared.u32 	%r434, [%r451+120];
	add.s32 	%r435, %r431, %r434;
	min.s32 	%r436, %r424, %r435;
	ld.shared.u32 	%r437, [%r450+3712];
	add.s32 	%r438, %r437, %r430;
	min.s32 	%r439, %r427, %r438;
	add.s32 	%r440, %r434, %r437;
	min.s32 	%r441, %r429, %r440;
	ld.shared.u32 	%r442, [%r451+-8068];
	ld.shared.u32 	%r443, [%r450+3840];
	add.s32 	%r444, %r443, %r442;
	min.s32 	%r456, %r433, %r444;
	ld.shared.u32 	%r445, [%r451+124];
	add.s32 	%r446, %r443, %r445;
	min.s32 	%r455, %r436, %r446;
	ld.shared.u32 	%r447, [%r450+3968];
	add.s32 	%r448, %r447, %r442;
	min.s32 	%r454, %r439, %r448;
	add.s32 	%r449, %r445, %r447;
	min.s32 	%r453, %r441, %r449;
	add.s32 	%r452, %r452, 128;
	add.s32 	%r451, %r451, 128;
	add.s32 	%r450, %r450, 8192;
	setp.ne.s32 	%p4, %r452, 8448;
	@%p4 bra 	$L__BB4_2;
	st.shared.u32 	[%r3], %r456;
	st.shared.u32 	[%r3+8192], %r455;
	st.shared.u32 	[%r3+128], %r454;
	st.shared.u32 	[%r3+8320], %r453;
	st.global.u32 	[%rd1], %r456;
	st.global.u32 	[%rd2], %r455;
	st.global.u32 	[%rd1+128], %r454;
	st.global.u32 	[%rd2+128], %r453;
$L__BB4_4:
	ret;

}


// ===== COMPILED SASS (sm_100) =====

	.target	sm_100

	.elftype	@"ET_EXEC"


//--------------------- .note.nv.tkinfo           --------------------------
	.section	.note.nv.tkinfo,"",@"SHT_NOTE"
	.sectionflags	@"SHF_NOTE_NV_TKINFO"
	.tkinfo
        /*0018*/ 	.word	0x00000002
        /*0030*/ 	.string	""
        /*0030*/ 	.string	"ptxas"
        /*0030*/ 	.string	"Cuda compilation tools, release 13.0, V13.0.88"
        /*0030*/ 	.string	"Build cuda_13.0.r13.0/compiler.36424714_0"
        /*0030*/ 	.string	"-arch sm_100 -m 64 "



//--------------------- .note.nv.cuinfo           --------------------------
	.section	.note.nv.cuinfo,"",@"SHT_NOTE"
	.sectionflags	@"SHF_NOTE_NV_CUINFO"
        /*0018*/ 	.short	0x0002
        /*001a*/ 	.short	0x0064
        /*001c*/ 	.short	0x0082
	.zero		2


//--------------------- .nv.info                  --------------------------
	.section	.nv.info,"",@"SHT_CUDA_INFO"
	.align	4


	//----- nvinfo : EIATTR_REGCOUNT
	.align		4
        /*0000*/ 	.byte	0x04, 0x2f
        /*0002*/ 	.short	(.L_1 - .L_0)
	.align		4
.L_0:
        /*0004*/ 	.word	index@(_Z6phase1Piii)
        /*0008*/ 	.word	0x00000012


	//----- nvinfo : EIATTR_FRAME_SIZE
	.align		4
.L_1:
        /*000c*/ 	.byte	0x04, 0x11
        /*000e*/ 	.short	(.L_3 - .L_2)
	.align		4
.L_2:
        /*0010*/ 	.word	index@(_Z6phase1Piii)
        /*0014*/ 	.word	0x00000000


	//----- nvinfo : EIATTR_REGCOUNT
	.align		4
.L_3:
        /*0018*/ 	.byte	0x04, 0x2f
        /*001a*/ 	.short	(.L_5 - .L_4)
	.align		4
.L_4:
        /*001c*/ 	.word	index@(_Z10phase2_horPiii)
        /*0020*/ 	.word	0x0000001a


	//----- nvinfo : EIATTR_FRAME_SIZE
	.align		4
.L_5:
        /*0024*/ 	.byte	0x04, 0x11
        /*0026*/ 	.short	(.L_7 - .L_6)
	.align		4
.L_6:
        /*0028*/ 	.word	index@(_Z10phase2_horPiii)
        /*002c*/ 	.word	0x00000000


	//----- nvinfo : EIATTR_REGCOUNT
	.align		4
.L_7:
        /*0030*/ 	.byte	0x04, 0x2f
        /*0032*/ 	.short	(.L_9 - .L_8)
	.align		4
.L_8:
        /*0034*/ 	.word	index@(_Z6phase2Piii)
        /*0038*/ 	.word	0x00000020


	//----- nvinfo : EIATTR_FRAME_SIZE
	.align		4
.L_9:
        /*003c*/ 	.byte	0x04, 0x11
        /*003e*/ 	.short	(.L_11 - .L_10)
	.align		4
.L_10:
        /*0040*/ 	.word	index@(_Z6phase2Piii)
        /*0044*/ 	.word	0x00000000


	//----- nvinfo : EIATTR_REGCOUNT
	.align		4
.L_11:
        /*0048*/ 	.byte	0x04, 0x2f
        /*004a*/ 	.short	(.L_13 - .L_12)
	.align		4
.L_12:
        /*004c*/ 	.word	index@(_Z10phase2_verPiii)
        /*0050*/ 	.word	0x0000001a


	//----- nvinfo : EIATTR_FRAME_SIZE
	.align		4
.L_13:
        /*0054*/ 	.byte	0x04, 0x11
        /*0056*/ 	.short	(.L_15 - .L_14)
	.align		4
.L_14:
        /*0058*/ 	.word	index@(_Z10phase2_verPiii)
        /*005c*/ 	.word	0x00000000


	//----- nvinfo : EIATTR_REGCOUNT
	.align		4
.L_15:
        /*0060*/ 	.byte	0x04, 0x2f
        /*0062*/ 	.short	(.L_17 - .L_16)
	.align		4
.L_16:
        /*0064*/ 	.word	index@(_Z6phase3Piiii)
        /*0068*/ 	.word	0x0000001f


	//----- nvinfo : EIATTR_FRAME_SIZE
	.align		4
.L_17:
        /*006c*/ 	.byte	0x04, 0x11
        /*006e*/ 	.short	(.L_19 - .L_18)
	.align		4
.L_18:
        /*0070*/ 	.word	index@(_Z6phase3Piiii)
        /*0074*/ 	.word	0x00000000


	//----- nvinfo : EIATTR_MIN_STACK_SIZE
	.align		4
.L_19:
        /*0078*/ 	.byte	0x04, 0x12
        /*007a*/ 	.short	(.L_21 - .L_20)
	.align		4
.L_20:
        /*007c*/ 	.word	index@(_Z6phase3Piiii)
        /*0080*/ 	.word	0x00000000


	//----- nvinfo : EIATTR_MIN_STACK_SIZE
	.align		4
.L_21:
        /*0084*/ 	.byte	0x04, 0x12
        /*0086*/ 	.short	(.L_23 - .L_22)
	.align		4
.L_22:
        /*0088*/ 	.word	index@(_Z10phase2_verPiii)
        /*008c*/ 	.word	0x00000000


	//----- nvinfo : EIATTR_MIN_STACK_SIZE
	.align		4
.L_23:
        /*0090*/ 	.byte	0x04, 0x12
        /*0092*/ 	.short	(.L_25 - .L_24)
	.align		4
.L_24:
        /*0094*/ 	.word	index@(_Z6phase2Piii)
        /*0098*/ 	.word	0x00000000


	//----- nvinfo : EIATTR_MIN_STACK_SIZE
	.align		4
.L_25:
        /*009c*/ 	.byte	0x04, 0x12
        /*009e*/ 	.short	(.L_27 - .L_26)
	.align		4
.L_26:
        /*00a0*/ 	.word	index@(_Z10phase2_horPiii)
        /*00a4*/ 	.word	0x00000000


	//----- nvinfo : EIATTR_MIN_STACK_SIZE
	.align		4
.L_27:
        /*00a8*/ 	.byte	0x04, 0x12
        /*00aa*/ 	.short	(.L_29 - .L_28)
	.align		4
.L_28:
        /*00ac*/ 	.word	index@(_Z6phase1Piii)
        /*00b0*/ 	.word	0x00000000
.L_29:


//--------------------- .nv.compat                --------------------------
	.section	.nv.compat,"",@"SHT_CUDA_COMPAT_INFO"
	.align	4
        /*0000*/ 	.byte	0x02, 0x09, 0x00, 0x00, 0x02, 0x02, 0x01, 0x00, 0x02, 0x05, 0x05, 0x00, 0x03, 0x07, 0x01, 0x01
        /*0010*/ 	.byte	0x02, 0x03, 0x00, 0x00, 0x02, 0x06, 0x01, 0x00, 0x04, 0x0b, 0x08, 0x00, 0x09, 0x00, 0x00, 0x00
        /*0020*/ 	.byte	0x00, 0x00, 0x00, 0x00


//--------------------- .nv.info._Z6phase3Piiii   --------------------------
	.section	.nv.info._Z6phase3Piiii,"",@"SHT_CUDA_INFO"
	.sectionflags	@""
	.align	4


	//----- nvinfo : EIATTR_CUDA_API_VERSION
	.align		4
        /*0000*/ 	.byte	0x04, 0x37
        /*0002*/ 	.short	(.L_31 - .L_30)
.L_30:
        /*0004*/ 	.word	0x00000082


	//----- nvinfo : EIATTR_KPARAM_INFO
	.align		4
.L_31:
        /*0008*/ 	.byte	0x04, 0x17
        /*000a*/ 	.short	(.L_33 - .L_32)
.L_32:
        /*000c*/ 	.word	0x00000000
        /*0010*/ 	.short	0x0003
        /*0012*/ 	.short	0x0010
        /*0014*/ 	.byte	0x00, 0xf0, 0x11, 0x00


	//----- nvinfo : EIATTR_KPARAM_INFO
	.align		4
.L_33:
        /*0018*/ 	.byte	0x04, 0x17
        /*001a*/ 	.short	(.L_35 - .L_34)
.L_34:
        /*001c*/ 	.word	0x00000000
        /*0020*/ 	.short	0x0002
        /*0022*/ 	.short	0x000c
        /*0024*/ 	.byte	0x00, 0xf0, 0x11, 0x00


	//----- nvinfo : EIATTR_KPARAM_INFO
	.align		4
.L_35:
        /*0028*/ 	.byte	0x04, 0x17
        /*002a*/ 	.short	(.L_37 - .L_36)
.L_36:
        /*002c*/ 	.word	0x00000000
        /*0030*/ 	.short	0x0001
        /*0032*/ 	.short	0x0008
        /*0034*/ 	.byte	0x00, 0xf0, 0x11, 0x00


	//----- nvinfo : EIATTR_KPARAM_INFO
	.align		4
.L_37:
        /*0038*/ 	.byte	0x04, 0x17
        /*003a*/ 	.short	(.L_39 - .L_38)
.L_38:
        /*003c*/ 	.word	0x00000000
        /*0040*/ 	.short	0x0000
        /*0042*/ 	.short	0x0000
        /*0044*/ 	.byte	0x00, 0xf5, 0x21, 0x00


	//----- nvinfo : EIATTR_SPARSE_MMA_MASK
	.align		4
.L_39:
        /*0048*/ 	.byte	0x03, 0x50
        /*004a*/ 	.short	0x0000


	//----- nvinfo : EIATTR_MAXREG_COUNT
	.align		4
        /*004c*/ 	.byte	0x03, 0x1b
        /*004e*/ 	.short	0x00ff


	//----- nvinfo : EIATTR_NUM_BARRIERS
	.align		4
        /*0050*/ 	.byte	0x02, 0x4c
        /*0052*/ 	.byte	0x01
	.zero		1


	//----- nvinfo : EIATTR_MERCURY_ISA_VERSION
	.align		4
        /*0054*/ 	.byte	0x03, 0x5f
        /*0056*/ 	.short	0x0101


	//----- nvinfo : EIATTR_VRC_CTA_INIT_COUNT
	.align		4
        /*0058*/ 	.byte	0x02, 0x4a
	.zero		1
	.zero		1


	//----- nvinfo : EIATTR_EXIT_INSTR_OFFSETS
	.align		4
        /*005c*/ 	.byte	0x04, 0x1c
        /*005e*/ 	.short	(.L_41 - .L_40)


	//   ....[0]....
.L_40:
        /*0060*/ 	.word	0x00000080


	//   ....[1]....
        /*0064*/ 	.word	0x000012b0


	//----- nvinfo : EIATTR_CBANK_PARAM_SIZE
	.align		4
.L_41:
        /*0068*/ 	.byte	0x03, 0x19
        /*006a*/ 	.short	0x0014


	//----- nvinfo : EIATTR_PARAM_CBANK
	.align		4
        /*006c*/ 	.byte	0x04, 0x0a
        /*006e*/ 	.short	(.L_43 - .L_42)
	.align		4
.L_42:
        /*0070*/ 	.word	index@(.nv.constant0._Z6phase3Piiii)
        /*0074*/ 	.short	0x0380
        /*0076*/ 	.short	0x0014


	//----- nvinfo : EIATTR_SW_WAR
	.align		4
.L_43:
        /*0078*/ 	.byte	0x04, 0x36
        /*007a*/ 	.short	(.L_45 - .L_44)
.L_44:
        /*007c*/ 	.word	0x00000008
.L_45:


//--------------------- .nv.info._Z10phase2_verPiii --------------------------
	.section	.nv.info._Z10phase2_verPiii,"",@"SHT_CUDA_INFO"
	.sectionflags	@""
	.align	4


	//----- nvinfo : EIATTR_CUDA_API_VERSION
	.align		4
        /*0000*/ 	.byte	0x04, 0x37
        /*0002*/ 	.short	(.L_47 - .L_46)
.L_46:
        /*0004*/ 	.word	0x00000082


	//----- nvinfo : EIATTR_KPARAM_INFO
	.align		4
.L_47:
        /*0008*/ 	.byte	0x04, 0x17
        /*000a*/ 	.short	(.L_49 - .L_48)
.L_48:
        /*000c*/ 	.word	0x00000000
        /*0010*/ 	.short	0x0002
        /*0012*/ 	.short	0x000c
        /*0014*/ 	.byte	0x00, 0xf0, 0x11, 0x00


	//----- nvinfo : EIATTR_KPARAM_INFO
	.align		4
.L_49:
        /*0018*/ 	.byte	0x04, 0x17
        /*001a*/ 	.short	(.L_51 - .L_50)
.L_50:
        /*001c*/ 	.word	0x00000000
        /*0020*/ 	.short	0x0001
        /*0022*/ 	.short	0x0008
        /*0024*/ 	.byte	0x00, 0xf0, 0x11, 0x00


	//----- nvinfo : EIATTR_KPARAM_INFO
	.align		4
.L_51:
        /*0028*/ 	.byte	0x04, 0x17
        /*002a*/ 	.short	(.L_53 - .L_52)
.L_52:
        /*002c*/ 	.word	0x00000000
        /*0030*/ 	.short	0x0000
        /*0032*/ 	.short	0x0000
        /*0034*/ 	.byte	0x00, 0xf5, 0x21, 0x00


	//----- nvinfo : EIATTR_SPARSE_MMA_MASK
	.align		4
.L_53:
        /*0038*/ 	.byte	0x03, 0x50
        /*003a*/ 	.short	0x0000


	//----- nvinfo : EIATTR_MAXREG_COUNT
	.align		4
        /*003c*/ 	.byte	0x03, 0x1b
        /*003e*/ 	.short	0x00ff


	//----- nvinfo : EIATTR_NUM_BARRIERS
	.align		4
        /*0040*/ 	.byte	0x02, 0x4c
        /*0042*/ 	.byte	0x01
	.zero		1


	//----- nvinfo : EIATTR_MERCURY_ISA_VERSION
	.align		4
        /*0044*/ 	.byte	0x03, 0x5f
        /*0046*/ 	.short	0x0101


	//----- nvinfo : EIATTR_VRC_CTA_INIT_COUNT
	.align		4
        /*0048*/ 	.byte	0x02, 0x4a
	.zero		1
	.zero		1


	//----- nvinfo : EIATTR_EXIT_INSTR_OFFSETS
	.align		4
        /*004c*/ 	.byte	0x04, 0x1c
        /*004e*/ 	.short	(.L_55 - .L_54)


	//   ....[0]....
.L_54:
        /*0050*/ 	.word	0x00000040


	//   ....[1]....
        /*0054*/ 	.word	0x00002020


	//----- nvinfo : EIATTR_CBANK_PARAM_SIZE
	.align		4
.L_55:
        /*0058*/ 	.byte	0x03, 0x19
        /*005a*/ 	.short	0x0010


	//----- nvinfo : EIATTR_PARAM_CBANK
	.align		4
        /*005c*/ 	.byte	0x04, 0x0a
        /*005e*/ 	.short	(.L_57 - .L_56)
	.align		4
.L_56:
        /*0060*/ 	.word	index@(.nv.constant0._Z10phase2_verPiii)
        /*0064*/ 	.short	0x0380
        /*0066*/ 	.short	0x0010


	//----- nvinfo : EIATTR_SW_WAR
	.align		4
.L_57:
        /*0068*/ 	.byte	0x04, 0x36
        /*006a*/ 	.short	(.L_59 - .L_58)
.L_58:
        /*006c*/ 	.word	0x00000008
.L_59:


//--------------------- .nv.info._Z6phase2Piii    --------------------------
	.section	.nv.info._Z6phase2Piii,"",@"SHT_CUDA_INFO"
	.sectionflags	@""
	.align	4


	//----- nvinfo : EIATTR_CUDA_API_VERSION
	.align		4
        /*0000*/ 	.byte	0x04, 0x37
        /*0002*/ 	.short	(.L_61 - .L_60)
.L_60:
        /*0004*/ 	.word	0x00000082


	//----- nvinfo : EIATTR_KPARAM_INFO
	.align		4
.L_61:
        /*0008*/ 	.byte	0x04, 0x17
        /*000a*/ 	.short	(.L_63 - .L_62)
.L_62:
        /*000c*/ 	.word	0x00000000
        /*0010*/ 	.short	0x0002
        /*0012*/ 	.short	0x000c
        /*0014*/ 	.byte	0x00, 0xf0, 0x11, 0x00


	//----- nvinfo : EIATTR_KPARAM_INFO
	.align		4
.L_63:
        /*0018*/ 	.byte	0x04, 0x17
        /*001a*/ 	.short	(.L_65 - .L_64)
.L_64:
        /*001c*/ 	.word	0x00000000
        /*0020*/ 	.short	0x0001
        /*0022*/ 	.short	0x0008
        /*0024*/ 	.byte	0x00, 0xf0, 0x11, 0x00


	//----- nvinfo : EIATTR_KPARAM_INFO
	.align		4
.L_65:
        /*0028*/ 	.byte	0x04, 0x17
        /*002a*/ 	.short	(.L_67 - .L_66)
.L_66:
        /*002c*/ 	.word	0x00000000
        /*0030*/ 	.short	0x0000
        /*0032*/ 	.short	0x0000
        /*0034*/ 	.byte	0x00, 0xf5, 0x21, 0x00


	//----- nvinfo : EIATTR_SPARSE_MMA_MASK
	.align		4
.L_67:
        /*0038*/ 	.byte	0x03, 0x50
        /*003a*/ 	.short	0x0000


	//----- nvinfo : EIATTR_MAXREG_COUNT
	.align		4
        /*003c*/ 	.byte	0x03, 0x1b
        /*003e*/ 	.short	0x00ff


	//----- nvinfo : EIATTR_NUM_BARRIERS
	.align		4
        /*0040*/ 	.byte	0x02, 0x4c
        /*0042*/ 	.byte	0x01
	.zero		1


	//----- nvinfo : EIATTR_MERCURY_ISA_VERSION
	.align		4
        /*0044*/ 	.byte	0x03, 0x5f
        /*0046*/ 	.short	0x0101


	//----- nvinfo : EIATTR_VRC_CTA_INIT_COUNT
	.align		4
        /*0048*/ 	.byte	0x02, 0x4a
	.zero		1
	.zero		1


	//----- nvinfo : EIATTR_EXIT_INSTR_OFFSETS
	.align		4
        /*004c*/ 	.byte	0x04, 0x1c
        /*004e*/ 	.short	(.L_69 - .L_68)


	//   ....[0]....
.L_68:
        /*0050*/ 	.word	0x00000040


	//   ....[1]....
        /*0054*/ 	.word	0x00003eb0


	//----- nvinfo : EIATTR_CBANK_PARAM_SIZE
	.align		4
.L_69:
        /*0058*/ 	.byte	0x03, 0x19
        /*005a*/ 	.short	0x0010


	//----- nvinfo : EIATTR_PARAM_CBANK
	.align		4
        /*005c*/ 	.byte	0x04, 0x0a
        /*005e*/ 	.short	(.L_71 - .L_70)
	.align		4
.L_70:
        /*0060*/ 	.word	index@(.nv.constant0._Z6phase2Piii)
        /*0064*/ 	.short	0x0380
        /*0066*/ 	.short	0x0010


	//----- nvinfo : EIATTR_SW_WAR
	.align		4
.L_71:
        /*0068*/ 	.byte	0x04, 0x36
        /*006a*/ 	.short	(.L_73 - .L_72)
.L_72:
        /*006c*/ 	.word	0x00000008
.L_73:


//--------------------- .nv.info._Z10phase2_horPiii --------------------------
	.section	.nv.info._Z10phase2_horPiii,"",@"SHT_CUDA_INFO"
	.sectionflags	@""
	.align	4


	//----- nvinfo : EIATTR_CUDA_API_VERSION
	.align		4
        /*0000*/ 	.byte	0x04, 0x37
        /*0002*/ 	.short	(.L_75 - .L_74)
.L_74:
        /*0004*/ 	.word	0x00000082


	//----- nvinfo : EIATTR_KPARAM_INFO
	.align		4
.L_75:
        /*0008*/ 	.byte	0x04, 0x17
        /*000a*/ 	.short	(.L_77 - .L_76)
.L_76:
        /*000c*/ 	.word	0x00000000
        /*0010*/ 	.short	0x0002
        /*0012*/ 	.short	0x000c
        /*0014*/ 	.byte	0x00, 0xf0, 0x11, 0x00


	//----- nvinfo : EIATTR_KPARAM_INFO
	.align		4
.L_77:
        /*0018*/ 	.byte	0x04, 0x17
        /*001a*/ 	.short	(.L_79 - .L_78)
.L_78:
        /*001c*/ 	.word	0x00000000
        /*0020*/ 	.short	0x0001
        /*0022*/ 	.short	0x0008
        /*0024*/ 	.byte	0x00, 0xf0, 0x11, 0x00


	//----- nvinfo : EIATTR_KPARAM_INFO
	.align		4
.L_79:
        /*0028*/ 	.byte	0x04, 0x17
        /*002a*/ 	.short	(.L_81 - .L_80)
.L_80:
        /*002c*/ 	.word	0x00000000
        /*0030*/ 	.short	0x0000
        /*0032*/ 	.short	0x0000
        /*0034*/ 	.byte	0x00, 0xf5, 0x21, 0x00


	//----- nvinfo : EIATTR_SPARSE_MMA_MASK
	.align		4
.L_81:
        /*0038*/ 	.byte	0x03, 0x50
        /*003a*/ 	.short	0x0000


	//----- nvinfo : EIATTR_MAXREG_COUNT
	.align		4
        /*003c*/ 	.byte	0x03, 0x1b
        /*003e*/ 	.short	0x00ff


	//----- nvinfo : EIATTR_NUM_BARRIERS
	.align		4
        /*0040*/ 	.byte	0x02, 0x4c
        /*0042*/ 	.byte	0x01
	.zero		1


	//----- nvinfo : EIATTR_MERCURY_ISA_VERSION
	.align		4
        /*0044*/ 	.byte	0x03, 0x5f
        /*0046*/ 	.short	0x0101


	//----- nvinfo : EIATTR_VRC_CTA_INIT_COUNT
	.align		4
        /*0048*/ 	.byte	0x02, 0x4a
	.zero		1
	.zero		1


	//----- nvinfo : EIATTR_EXIT_INSTR_OFFSETS
	.align		4
        /*004c*/ 	.byte	0x04, 0x1c
        /*004e*/ 	.short	(.L_83 - .L_82)


	//   ....[0]....
.L_82:
        /*0050*/ 	.word	0x00000040


	//   ....[1]....
        /*0054*/ 	.word	0x00002020


	//----- nvinfo : EIATTR_CBANK_PARAM_SIZE
	.align		4
.L_83:
        /*0058*/ 	.byte	0x03, 0x19
        /*005a*/ 	.short	0x0010


	//----- nvinfo : EIATTR_PARAM_CBANK
	.align		4
        /*005c*/ 	.byte	0x04, 0x0a
        /*005e*/ 	.short	(.L_85 - .L_84)
	.align		4
.L_84:
        /*0060*/ 	.word	index@(.nv.constant0._Z10phase2_horPiii)
        /*0064*/ 	.short	0x0380
        /*0066*/ 	.short	0x0010


	//----- nvinfo : EIATTR_SW_WAR
	.align		4
.L_85:
        /*0068*/ 	.byte	0x04, 0x36
        /*006a*/ 	.short	(.L_87 - .L_86)
.L_86:
        /*006c*/ 	.word	0x00000008
.L_87:


//--------------------- .nv.info._Z6phase1Piii    --------------------------
	.section	.nv.info._Z6phase1Piii,"",@"SHT_CUDA_INFO"
	.sectionflags	@""
	.align	4


	//----- nvinfo : EIATTR_CUDA_API_VERSION
	.align		4
        /*0000*/ 	.byte	0x04, 0x37
        /*0002*/ 	.short	(.L_89 - .L_88)
.L_88:
        /*0004*/ 	.word	0x00000082


	//----- nvinfo : EIATTR_KPARAM_INFO
	.align		4
.L_89:
        /*0008*/ 	.byte	0x04, 0x17
        /*000a*/ 	.short	(.L_91 - .L_90)
.L_90:
        /*000c*/ 	.word	0x00000000
        /*0010*/ 	.short	0x0002
        /*0012*/ 	.short	0x000c
        /*0014*/ 	.byte	0x00, 0xf0, 0x11, 0x00


	//----- nvinfo : EIATTR_KPARAM_INFO
	.align		4
.L_91:
        /*0018*/ 	.byte	0x04, 0x17
        /*001a*/ 	.short	(.L_93 - .L_92)
.L_92:
        /*001c*/ 	.word	0x00000000
        /*0020*/ 	.short	0x0001
        /*0022*/ 	.short	0x0008
        /*0024*/ 	.byte	0x00, 0xf0, 0x11, 0x00


	//----- nvinfo : EIATTR_KPARAM_INFO
	.align		4
.L_93:
        /*0028*/ 	.byte	0x04, 0x17
        /*002a*/ 	.short	(.L_95 - .L_94)
.L_94:
        /*002c*/ 	.word	0x00000000
        /*0030*/ 	.short	0x0000
        /*0032*/ 	.short	0x0000
        /*0034*/ 	.byte	0x00, 0xf5, 0x21, 0x00


	//----- nvinfo : EIATTR_SPARSE_MMA_MASK
	.align		4
.L_95:
        /*0038*/ 	.byte	0x03, 0x50
        /*003a*/ 	.short	0x0000


	//----- nvinfo : EIATTR_MAXREG_COUNT
	.align		4
        /*003c*/ 	.byte	0x03, 0x1b
        /*003e*/ 	.short	0x00ff


	//----- nvinfo : EIATTR_NUM_BARRIERS
	.align		4
        /*0040*/ 	.byte	0x02, 0x4c
        /*0042*/ 	.byte	0x01
	.zero		1


	//----- nvinfo : EIATTR_MERCURY_ISA_VERSION
	.align		4
        /*0044*/ 	.byte	0x03, 0x5f
        /*0046*/ 	.short	0x0101


	//----- nvinfo : EIATTR_VRC_CTA_INIT_COUNT
	.align		4
        /*0048*/ 	.byte	0x02, 0x4a
	.zero		1
	.zero		1


	//----- nvinfo : EIATTR_EXIT_INSTR_OFFSETS
	.align		4
        /*004c*/ 	.byte	0x04, 0x1c
        /*004e*/ 	.short	(.L_97 - .L_96)


	//   ....[0]....
.L_96:
        /*0050*/ 	.word	0x00002c90


	//----- nvinfo : EIATTR_CBANK_PARAM_SIZE
	.align		4
.L_97:
        /*0054*/ 	.byte	0x03, 0x19
        /*0056*/ 	.short	0x0010


	//----- nvinfo : EIATTR_PARAM_CBANK
	.align		4
        /*0058*/ 	.byte	0x04, 0x0a
        /*005a*/ 	.short	(.L_99 - .L_98)
	.align		4
.L_98:
        /*005c*/ 	.word	index@(.nv.constant0._Z6phase1Piii)
        /*0060*/ 	.short	0x0380
        /*0062*/ 	.short	0x0010


	//----- nvinfo : EIATTR_SW_WAR
	.align		4
.L_99:
        /*0064*/ 	.byte	0x04, 0x36
        /*0066*/ 	.short	(.L_101 - .L_100)
.L_100:
        /*0068*/ 	.word	0x00000008
.L_101:


//--------------------- .nv.callgraph             --------------------------
	.section	.nv.callgraph,"",@"SHT_CUDA_CALLGRAPH"
	.align	4
	.sectionentsize	8
	.align		4
        /*0000*/ 	.word	0x00000000
	.align		4
        /*0004*/ 	.word	0xffffffff
	.align		4
        /*0008*/ 	.word	0x00000000
	.align		4
        /*000c*/ 	.word	0xfffffffe
	.align		4
        /*0010*/ 	.word	0x00000000
	.align		4
        /*0014*/ 	.word	0xfffffffd
	.align		4
        /*0018*/ 	.word	0x00000000
	.align		4
        /*001c*/ 	.word	0xfffffffc


//--------------------- .text._Z6phase3Piiii      --------------------------
	.section	.text._Z6phase3Piiii,"ax",@progbits
	.align	128
        .global         _Z6phase3Piiii
        .type           _Z6phase3Piiii,@function
        .size           _Z6phase3Piiii,(.L_x_10 - _Z6phase3Piiii)
        .other          _Z6phase3Piiii,@"STO_CUDA_ENTRY STV_DEFAULT"
_Z6phase3Piiii:
.text._Z6phase3Piiii:
[----:B------:R-:W-:Y:S08]  /*0000*/  LDC R1, c[0x0][0x37c] ;  /* 0x0000df00ff017b82 */ /* 0x000ff00000000800 */
[----:B------:R-:W0:Y:S01]  /*0010*/  S2UR UR4, SR_CTAID.Y ;  /* 0x00000000000479c3 */ /* 0x000e220000002600 */
[----:B------:R-:W1:Y:S07]  /*0020*/  S2R R5, SR_CTAID.X ;  /* 0x0000000000057919 */ /* 0x000e6e0000002500 */
[----:B------:R-:W0:Y:S08]  /*0030*/  LDC R3, c[0x0][0x390] ;  /* 0x0000e400ff037b82 */ /* 0x000e300000000800 */
[----:B------:R-:W2:Y:S01]  /*0040*/  LDC R6, c[0x0][0x388] ;  /* 0x0000e200ff067b82 */ /* 0x000ea20000000800 */
[----:B0-----:R-:W-:-:S05]  /*0050*/  VIADD R3, R3, UR4 ;  /* 0x0000000403037c36 */ /* 0x001fca0008000000 */
[----:B--2---:R-:W-:-:S04]  /*0060*/  ISETP.NE.AND P0, PT, R3, R6, PT ;  /* 0x000000060300720c */ /* 0x004fc80003f05270 */
[----:B-1----:R-:W-:-:S13]  /*0070*/  ISETP.EQ.OR P0, PT, R5, R6, !P0 ;  /* 0x000000060500720c */ /* 0x002fda0004702670 */
[----:B------:R-:W-:Y:S05]  /*0080*/  @P0 EXIT ;  /* 0x000000000000094d */ /* 0x000fea0003800000 */
[----:B------:R-:W0:Y:S01]  /*0090*/  S2R R2, SR_TID.Y ;  /* 0x0000000000027919 */ /* 0x000e220000002200 */
[----:B------:R-:W1:Y:S01]  /*00a0*/  LDC R8, c[0x0][0x38c] ;  /* 0x0000e300ff087b82 */ /* 0x000e620000000800 */
[----:B------:R-:W2:Y:S01]  /*00b0*/  LDCU.64 UR8, c[0x0][0x358] ;  /* 0x00006b00ff0877ac */ /* 0x000ea20008000a00 */
[----:B------:R-:W3:Y:S06]  /*00c0*/  S2R R0, SR_TID.X ;  /* 0x0000000000007919 */ /* 0x000eec0000002100 */
[----:B------:R-:W4:Y:S01]  /*00d0*/  LDC.64 R20, c[0x0][0x380] ;  /* 0x0000e000ff147b82 */ /* 0x000f220000000a00 */
[----:B0-----:R-:W-:-:S02]  /*00e0*/  IMAD R3, R3, 0x40, R2 ;  /* 0x0000004003037824 */ /* 0x001fc400078e0202 */
[----:B---3--:R-:W-:Y:S02]  /*00f0*/  IMAD R4, R5, 0x40, R0 ;  /* 0x0000004005047824 */ /* 0x008fe400078e0200 */
[C---:B------:R-:W-:Y:S02]  /*0100*/  IMAD R5, R6.reuse, 0x40, R2 ;  /* 0x0000004006057824 */ /* 0x040fe400078e0202 */
[-C--:B-1----:R-:W-:Y:S02]  /*0110*/  IMAD R7, R3, R8.reuse, RZ ;  /* 0x0000000803077224 */ /* 0x082fe400078e02ff */
[----:B------:R-:W-:Y:S02]  /*0120*/  IMAD R5, R5, R8, R4 ;  /* 0x0000000805057224 */ /* 0x000fe400078e0204 */
[----:B------:R-:W-:Y:S02]  /*0130*/  IMAD R6, R6, 0x40, R0 ;  /* 0x0000004006067824 */ /* 0x000fe400078e0200 */
[----:B------:R-:W-:-:S02]  /*0140*/  IMAD R9, R8, 0x20, R7 ;  /* 0x0000002008097824 */ /* 0x000fc400078e0207 */
[----:B------:R-:W-:Y:S02]  /*0150*/  IMAD R15, R8, 0x20, R5 ;  /* 0x00000020080f7824 */ /* 0x000fe400078e0205 */
[----:B------:R-:W-:Y:S02]  /*0160*/  IMAD R3, R3, R8, R6 ;  /* 0x0000000803037224 */ /* 0x000fe400078e0206 */
[----:B------:R-:W-:Y:S02]  /*0170*/  IMAD.IADD R23, R4, 0x1, R7 ;  /* 0x0000000104177824 */ /* 0x000fe400078e0207 */
[--C-:B------:R-:W-:Y:S02]  /*0180*/  IMAD.IADD R17, R6, 0x1, R9.reuse ;  /* 0x0000000106117824 */ /* 0x100fe400078e0209 */
[----:B------:R-:W-:Y:S02]  /*0190*/  IMAD.IADD R19, R4, 0x1, R9 ;  /* 0x0000000104137824 */ /* 0x000fe400078e0209 */
[----:B----4-:R-:W-:-:S04]  /*01a0*/  IMAD.WIDE R12, R5, 0x4, R20 ;  /* 0x00000004050c7825 */ /* 0x010fc800078e0214 */
[--C-:B------:R-:W-:Y:S01]  /*01b0*/  IMAD.WIDE R14, R15, 0x4, R20.reuse ;  /* 0x000000040f0e7825 */ /* 0x100fe200078e0214 */
[----:B--2---:R-:W2:Y:S03]  /*01c0*/  LDG.E R4, desc[UR8][R12.64] ;  /* 0x000000080c047981 */ /* 0x004ea6000c1e1900 */
[--C-:B------:R-:W-:Y:S01]  /*01d0*/  IMAD.WIDE R6, R3, 0x4, R20.reuse ;  /* 0x0000000403067825 */ /* 0x100fe200078e0214 */
[----:B------:R0:W3:Y:S03]  /*01e0*/  LDG.E R5, desc[UR8][R12.64+0x80] ;  /* 0x000080080c057981 */ /* 0x0000e6000c1e1900 */
[--C-:B------:R-:W-:Y:S01]  /*01f0*/  IMAD.WIDE R8, R17, 0x4, R20.reuse ;  /* 0x0000000411087825 */ /* 0x100fe200078e0214 */
[----:B------:R-:W4:Y:S03]  /*0200*/  LDG.E R10, desc[UR8][R14.64] ;  /* 0x000000080e0a7981 */ /* 0x000f26000c1e1900 */
[--C-:B------:R-:W-:Y:S01]  /*0210*/  IMAD.WIDE R22, R23, 0x4, R20.reuse ;  /* 0x0000000417167825 */ /* 0x100fe200078e0214 */
[----:B------:R-:W5:Y:S03]  /*0220*/  LDG.E R11, desc[UR8][R14.64+0x80] ;  /* 0x000080080e0b7981 */ /* 0x000f66000c1e1900 */
[----:B------:R-:W-:Y:S01]  /*0230*/  IMAD.WIDE R20, R19, 0x4, R20 ;  /* 0x0000000413147825 */ /* 0x000fe200078e0214 */
[----:B------:R-:W5:Y:S04]  /*0240*/  LDG.E R16, desc[UR8][R6.64] ;  /* 0x0000000806107981 */ /* 0x000f68000c1e1900 */
[----:B------:R1:W5:Y:S04]  /*0250*/  LDG.E R24, desc[UR8][R6.64+0x80] ;  /* 0x0000800806187981 */ /* 0x000368000c1e1900 */
[----:B------:R-:W5:Y:S04]  /*0260*/  LDG.E R18, desc[UR8][R8.64] ;  /* 0x0000000808127981 */ /* 0x000f68000c1e1900 */
[----:B------:R-:W5:Y:S04]  /*0270*/  LDG.E R26, desc[UR8][R8.64+0x80] ;  /* 0x00008008081a7981 */ /* 0x000f68000c1e1900 */
[----:B------:R-:W5:Y:S04]  /*0280*/  LDG.E R12, desc[UR8][R22.64] ;  /* 0x00000008160c7981 */ /* 0x000f68000c1e1900 */
[----:B------:R-:W5:Y:S04]  /*0290*/  LDG.E R28, desc[UR8][R20.64] ;  /* 0x00000008141c7981 */ /* 0x000f68000c1e1900 */
[----:B------:R-:W5:Y:S04]  /*02a0*/  LDG.E R17, desc[UR8][R22.64+0x80] ;  /* 0x0000800816117981 */ /* 0x000f68000c1e1900 */
[----:B------:R-:W5:Y:S01]  /*02b0*/  LDG.E R14, desc[UR8][R20.64+0x80] ;  /* 0x00008008140e7981 */ /* 0x000f62000c1e1900 */
[----:B------:R-:W0:Y:S01]  /*02c0*/  S2UR UR6, SR_CgaCtaId ;  /* 0x00000000000679c3 */ /* 0x000e220000008800 */
[----:B------:R-:W-:-:S02]  /*02d0*/  UMOV UR4, 0x400 ;  /* 0x0000040000047882 */ /* 0x000fc40000000000 */
[----:B------:R-:W-:Y:S02]  /*02e0*/  UIADD3 UR5, UPT, UPT, UR4, 0x4000, URZ ;  /* 0x0000400004057890 */ /* 0x000fe4000fffe0ff */
[----:B0-----:R-:W-:Y:S02]  /*02f0*/  ULEA UR7, UR6, UR4, 0x18 ;  /* 0x0000000406077291 */ /* 0x001fe4000f8ec0ff */
[----:B------:R-:W-:Y:S02]  /*0300*/  UIADD3 UR4, UPT, UPT, UR4, 0x8000, URZ ;  /* 0x0000800004047890 */ /* 0x000fe4000fffe0ff */
[----:B------:R-:W-:Y:S02]  /*0310*/  ULEA UR5, UR6, UR5, 0x18 ;  /* 0x0000000506057291 */ /* 0x000fe4000f8ec0ff */
[----:B------:R-:W-:Y:S01]  /*0320*/  LEA R3, R2, UR7, 0x8 ;  /* 0x0000000702037c11 */ /* 0x000fe2000f8e40ff */
[----:B------:R-:W-:-:S03]  /*0330*/  ULEA UR4, UR6, UR4, 0x18 ;  /* 0x0000000406047291 */ /* 0x000fc6000f8ec0ff */
[----:B------:R-:W-:Y:S01]  /*0340*/  LEA R13, R2, UR5, 0x8 ;  /* 0x00000005020d7c11 */ /* 0x000fe2000f8e40ff */
[----:B-1----:R-:W-:Y:S02]  /*0350*/  IMAD R6, R0, 0x4, R3 ;  /* 0x0000000400067824 */ /* 0x002fe400078e0203 */
[----:B------:R-:W-:Y:S01]  /*0360*/  LEA R3, R2, UR4, 0x8 ;  /* 0x0000000402037c11 */ /* 0x000fe2000f8e40ff */
[----:B------:R-:W-:Y:S01]  /*0370*/  UMOV UR4, 0x2000 ;  /* 0x0000200000047882 */ /* 0x000fe20000000000 */
[----:B------:R-:W-:-:S03]  /*0380*/  IMAD R15, R0, 0x4, R13 ;  /* 0x00000004000f7824 */ /* 0x000fc600078e020d */
[C---:B------:R-:W-:Y:S01]  /*0390*/  IMAD R3, R0.reuse, 0x4, R3 ;  /* 0x0000000400037824 */ /* 0x040fe200078e0203 */
[----:B------:R-:W-:-:S05]  /*03a0*/  LEA R0, R0, UR7, 0x2 ;  /* 0x0000000700007c11 */ /* 0x000fca000f8e10ff */
[----:B------:R-:W-:Y:S02]  /*03b0*/  VIADD R2, R0, 0x1000 ;  /* 0x0000100000027836 */ /* 0x000fe40000000000 */
[----:B------:R-:W-:Y:S01]  /*03c0*/  VIADD R0, R13, 0x2000 ;  /* 0x000020000d007836 */ /* 0x000fe20000000000 */
[----:B--2---:R0:W-:Y:S04]  /*03d0*/  STS [R6], R4 ;  /* 0x0000000406007388 */ /* 0x0041e80000000800 */
[----:B---3--:R0:W-:Y:S04]  /*03e0*/  STS [R6+0x80], R5 ;  /* 0x0000800506007388 */ /* 0x0081e80000000800 */
[----:B----4-:R0:W-:Y:S04]  /*03f0*/  STS [R6+0x2000], R10 ;  /* 0x0020000a06007388 */ /* 0x0101e80000000800 */
[----:B-----5:R0:W-:Y:S04]  /*0400*/  STS [R6+0x2080], R11 ;  /* 0x0020800b06007388 */ /* 0x0201e80000000800 */
[----:B------:R0:W-:Y:S04]  /*0410*/  STS [R15], R16 ;  /* 0x000000100f007388 */ /* 0x0001e80000000800 */
[----:B------:R0:W-:Y:S04]  /*0420*/  STS [R15+0x80], R24 ;  /* 0x000080180f007388 */ /* 0x0001e80000000800 */
[----:B------:R0:W-:Y:S04]  /*0430*/  STS [R15+0x2000], R18 ;  /* 0x002000120f007388 */ /* 0x0001e80000000800 */
[----:B------:R0:W-:Y:S04]  /*0440*/  STS [R15+0x2080], R26 ;  /* 0x0020801a0f007388 */ /* 0x0001e80000000800 */
[----:B------:R0:W-:Y:S04]  /*0450*/  STS [R3], R12 ;  /* 0x0000000c03007388 */ /* 0x0001e80000000800 */
[----:B------:R0:W-:Y:S04]  /*0460*/  STS [R3+0x2000], R28 ;  /* 0x0020001c03007388 */ /* 0x0001e80000000800 */
[----:B------:R0:W-:Y:S04]  /*0470*/  STS [R3+0x80], R17 ;  /* 0x0000801103007388 */ /* 0x0001e80000000800 */
[----:B------:R0:W-:Y:S01]  /*0480*/  STS [R3+0x2080], R14 ;  /* 0x0020800e03007388 */ /* 0x0001e20000000800 */
[----:B------:R-:W-:Y:S06]  /*0490*/  BAR.SYNC.DEFER_BLOCKING 0x0 ;  /* 0x0000000000007b1d */ /* 0x000fec0000010000 */
[----:B------:R0:W1:Y:S04]  /*04a0*/  LDS R9, [R3] ;  /* 0x0000000003097984 */ /* 0x0000680000000800 */
[----:B------:R0:W2:Y:S04]  /*04b0*/  LDS R5, [R3+0x2000] ;  /* 0x0020000003057984 */ /* 0x0000a80000000800 */
[----:B------:R0:W3:Y:S04]  /*04c0*/  LDS R7, [R3+0x80] ;  /* 0x0000800003077984 */ /* 0x0000e80000000800 */
[----:B------:R0:W4:Y:S02]  /*04d0*/  LDS R11, [R3+0x2080] ;  /* 0x00208000030b7984 */ /* 0x0001240000000800 */
.L_x_0:
[----:B0-----:R-:W-:Y:S01]  /*04e0*/  LDS R10, [R2+-0x1000] ;  /* 0xfff00000020a7984 */ /* 0x001fe20000000800 */
[----:B------:R-:W-:-:S03]  /*04f0*/  UIADD3 UR4, UPT, UPT, UR4, 0x80, URZ ;  /* 0x0000008004047890 */ /* 0x000fc6000fffe0ff */
[----:B------:R-:W1:Y:S01]  /*0500*/  LDS.128 R12, [R0+-0x2000] ;  /* 0xffe00000000c7984 */ /* 0x000e620000000c00 */
[----:B------:R-:W-:-:S03]  /*0510*/  UISETP.NE.AND UP0, UPT, UR4, 0x2100, UPT ;  /* 0x000021000400788c */ /* 0x000fc6000bf05270 */
[----:B------:R-:W2:Y:S04]  /*0520*/  LDS.128 R16, [R0] ;  /* 0x0000000000107984 */ /* 0x000ea80000000c00 */
[----:B------:R-:W3:Y:S04]  /*0530*/  LDS R8, [R2+-0xf80] ;  /* 0xfff0800002087984 */ /* 0x000ee80000000800 */
[----:B------:R-:W0:Y:S04]  /*0540*/  LDS R6, [R2+-0xf00] ;  /* 0xfff1000002067984 */ /* 0x000e280000000800 */
[----:B------:R-:W5:Y:S04]  /*0550*/  LDS R4, [R2+-0xe80] ;  /* 0xfff1800002047984 */ /* 0x000f680000000800 */
[----:B------:R-:W5:Y:S04]  /*0560*/  LDS R27, [R2+-0xe00] ;  /* 0xfff20000021b7984 */ /* 0x000f680000000800 */
[----:B------:R-:W5:Y:S04]  /*0570*/  LDS R25, [R2+-0xd80] ;  /* 0xfff2800002197984 */ /* 0x000f680000000800 */
[----:B------:R-:W5:Y:S04]  /*0580*/  LDS R26, [R2+-0xd00] ;  /* 0xfff30000021a7984 */ /* 0x000f680000000800 */
[----:B------:R-:W5:Y:S04]  /*0590*/  LDS R24, [R2+-0xc80] ;  /* 0xfff3800002187984 */ /* 0x000f680000000800 */
[----:B------:R-:W-:Y:S01]  /*05a0*/  LDS R28, [R2+-0x280] ;  /* 0xfffd8000021c7984 */ /* 0x000fe20000000800 */
[----:B-1----:R-:W-:-:S02]  /*05b0*/  VIADDMNMX R9, R10, R12, R9, PT ;  /* 0x0000000c0a097246 */ /* 0x002fc40003800109 */
[----:B--2---:R-:W-:Y:S02]  /*05c0*/  VIADDMNMX R5, R10, R16, R5, PT ;  /* 0x000000100a057246 */ /* 0x004fe40003800105 */
[----:B---3--:R-:W-:Y:S02]  /*05d0*/  VIADDMNMX R7, R8, R12, R7, PT ;  /* 0x0000000c08077246 */ /* 0x008fe40003800107 */
[----:B----4-:R-:W-:Y:S02]  /*05e0*/  VIADDMNMX R8, R16, R8, R11, PT ;  /* 0x0000000810087246 */ /* 0x010fe4000380010b */
[C---:B0-----:R-:W-:Y:S01]  /*05f0*/  VIADDMNMX R9, R6.reuse, R13, R9, PT ;  /* 0x0000000d06097246 */ /* 0x041fe20003800109 */
[----:B------:R-:W-:Y:S01]  /*0600*/  LDS R16, [R2+-0x900] ;  /* 0xfff7000002107984 */ /* 0x000fe20000000800 */
[----:B------:R-:W-:Y:S02]  /*0610*/  VIADDMNMX R5, R6, R17, R5, PT ;  /* 0x0000001106057246 */ /* 0x000fe40003800105 */
[----:B-----5:R-:W-:-:S02]  /*0620*/  VIADDMNMX R7, R4, R13, R7, PT ;  /* 0x0000000d04077246 */ /* 0x020fc40003800107 */
[----:B------:R-:W-:Y:S01]  /*0630*/  VIADDMNMX R17, R17, R4, R8, PT ;  /* 0x0000000411117246 */ /* 0x000fe20003800108 */
[----:B------:R-:W-:Y:S01]  /*0640*/  LDS R13, [R2+-0xc00] ;  /* 0xfff40000020d7984 */ /* 0x000fe20000000800 */
[C---:B------:R-:W-:Y:S02]  /*0650*/  VIADDMNMX R12, R27.reuse, R14, R9, PT ;  /* 0x0000000e1b0c7246 */ /* 0x040fe40003800109 */
[----:B------:R-:W-:Y:S01]  /*0660*/  VIADDMNMX R27, R27, R18, R5, PT ;  /* 0x000000121b1b7246 */ /* 0x000fe20003800105 */
[----:B------:R-:W0:Y:S01]  /*0670*/  LDS.128 R8, [R0+0x10] ;  /* 0x0000100000087984 */ /* 0x000e220000000c00 */
[----:B------:R-:W-:Y:S02]  /*0680*/  VIADDMNMX R14, R25, R14, R7, PT ;  /* 0x0000000e190e7246 */ /* 0x000fe40003800107 */
[----:B------:R-:W-:Y:S01]  /*0690*/  VIADDMNMX R17, R18, R25, R17, PT ;  /* 0x0000001912117246 */ /* 0x000fe20003800111 */
[----:B------:R-:W1:Y:S01]  /*06a0*/  LDS.128 R4, [R0+-0x1ff0] ;  /* 0xffe0100000047984 */ /* 0x000e620000000c00 */
[----:B------:R-:W-:-:S02]  /*06b0*/  VIADDMNMX R12, R26, R15, R12, PT ;  /* 0x0000000f1a0c7246 */ /* 0x000fc4000380010c */
[----:B------:R-:W-:Y:S01]  /*06c0*/  VIADDMNMX R26, R26, R19, R27, PT ;  /* 0x000000131a1a7246 */ /* 0x000fe2000380011b */
[----:B------:R-:W2:Y:S01]  /*06d0*/  LDS R25, [R2+-0xb80] ;  /* 0xfff4800002197984 */ /* 0x000ea20000000800 */
[----:B------:R-:W-:Y:S02]  /*06e0*/  VIADDMNMX R15, R24, R15, R14, PT ;  /* 0x0000000f180f7246 */ /* 0x000fe4000380010e */
[----:B------:R-:W-:Y:S01]  /*06f0*/  VIADDMNMX R27, R19, R24, R17, PT ;  /* 0x00000018131b7246 */ /* 0x000fe20003800111 */
[----:B------:R-:W3:Y:S04]  /*0700*/  LDS R14, [R2+-0xb00] ;  /* 0xfff50000020e7984 */ /* 0x000ee80000000800 */
[----:B------:R-:W4:Y:S04]  /*0710*/  LDS R18, [R2+-0xa80] ;  /* 0xfff5800002127984 */ /* 0x000f280000000800 */
[----:B------:R-:W5:Y:S04]  /*0720*/  LDS R19, [R2+-0xa00] ;  /* 0xfff6000002137984 */ /* 0x000f680000000800 */
[----:B------:R-:W5:Y:S04]  /*0730*/  LDS R17, [R2+-0x980] ;  /* 0xfff6800002117984 */ /* 0x000f680000000800 */
[----:B------:R-:W5:Y:S01]  /*0740*/  LDS R24, [R2+-0x880] ;  /* 0xfff7800002187984 */ /* 0x000f620000000800 */
[----:B0-----:R-:W-:-:S02]  /*0750*/  VIADDMNMX R26, R13, R8, R26, PT ;  /* 0x000000080d1a7246 */ /* 0x001fc4000380011a */
[-C--:B-1----:R-:W-:Y:S02]  /*0760*/  VIADDMNMX R12, R13, R4.reuse, R12, PT ;  /* 0x000000040d0c7246 */ /* 0x082fe4000380010c */
[----:B--2---:R-:W-:Y:S02]  /*0770*/  VIADDMNMX R15, R25, R4, R15, PT ;  /* 0x00000004190f7246 */ /* 0x004fe4000380010f */
[----:B------:R-:W-:Y:S02]  /*0780*/  VIADDMNMX R27, R8, R25, R27, PT ;  /* 0x00000019081b7246 */ /* 0x000fe4000380011b */
[C---:B---3--:R-:W-:Y:S01]  /*0790*/  VIADDMNMX R12, R14.reuse, R5, R12, PT ;  /* 0x000000050e0c7246 */ /* 0x048fe2000380010c */
[----:B------:R-:W-:Y:S01]  /*07a0*/  LDS R25, [R2+-0x580] ;  /* 0xfffa800002197984 */ /* 0x000fe20000000800 */
[----:B------:R-:W-:Y:S02]  /*07b0*/  VIADDMNMX R26, R14, R9, R26, PT ;  /* 0x000000090e1a7246 */ /* 0x000fe4000380011a */
[----:B----4-:R-:W-:-:S02]  /*07c0*/  VIADDMNMX R15, R18, R5, R15, PT ;  /* 0x00000005120f7246 */ /* 0x010fc4000380010f */
[----:B------:R-:W-:Y:S01]  /*07d0*/  VIADDMNMX R27, R9, R18, R27, PT ;  /* 0x00000012091b7246 */ /* 0x000fe2000380011b */
[----:B------:R-:W-:Y:S01]  /*07e0*/  LDS R5, [R2+-0x800] ;  /* 0xfff8000002057984 */ /* 0x000fe20000000800 */
[C---:B-----5:R-:W-:Y:S02]  /*07f0*/  VIADDMNMX R8, R19.reuse, R6, R12, PT ;  /* 0x0000000613087246 */ /* 0x060fe4000380010c */
[----:B------:R-:W-:Y:S01]  /*0800*/  VIADDMNMX R4, R19, R10, R26, PT ;  /* 0x0000000a13047246 */ /* 0x000fe2000380011a */
[----:B------:R-:W-:Y:S01]  /*0810*/  LDS R9, [R2+-0x780] ;  /* 0xfff8800002097984 */ /* 0x000fe20000000800 */
[----:B------:R-:W-:Y:S02]  /*0820*/  VIADDMNMX R6, R17, R6, R15, PT ;  /* 0x0000000611067246 */ /* 0x000fe4000380010f */
[----:B------:R-:W-:Y:S01]  /*0830*/  VIADDMNMX R27, R10, R17, R27, PT ;  /* 0x000000110a1b7246 */ /* 0x000fe2000380011b */
[----:B------:R-:W0:Y:S01]  /*0840*/  LDS.128 R12, [R0+-0x1fe0] ;  /* 0xffe02000000c7984 */ /* 0x000e220000000c00 */
[----:B------:R-:W-:-:S02]  /*0850*/  VIADDMNMX R8, R16, R7, R8, PT ;  /* 0x0000000710087246 */ /* 0x000fc40003800108 */
[----:B------:R-:W-:Y:S01]  /*0860*/  VIADDMNMX R4, R16, R11, R4, PT ;  /* 0x0000000b10047246 */ /* 0x000fe20003800104 */
[----:B------:R-:W1:Y:S01]  /*0870*/  LDS R10, [R2+-0x680] ;  /* 0xfff98000020a7984 */ /* 0x000e620000000800 */
[----:B------:R-:W-:Y:S02]  /*0880*/  VIADDMNMX R26, R24, R7, R6, PT ;  /* 0x00000007181a7246 */ /* 0x000fe40003800106 */
[----:B------:R-:W-:Y:S01]  /*0890*/  VIADDMNMX R27, R11, R24, R27, PT ;  /* 0x000000180b1b7246 */ /* 0x000fe2000380011b */
[----:B------:R-:W2:Y:S04]  /*08a0*/  LDS.128 R16, [R0+0x20] ;  /* 0x0000200000107984 */ /* 0x000ea80000000c00 */
[----:B------:R-:W3:Y:S04]  /*08b0*/  LDS R6, [R2+-0x700] ;  /* 0xfff9000002067984 */ /* 0x000ee80000000800 */
[----:B------:R-:W4:Y:S01]  /*08c0*/  LDS R7, [R2+-0x600] ;  /* 0xfffa000002077984 */ /* 0x000f220000000800 */
[----:B0-----:R-:W-:-:S02]  /*08d0*/  VIADDMNMX R8, R5, R12, R8, PT ;  /* 0x0000000c05087246 */ /* 0x001fc40003800108 */
[----:B------:R-:W-:Y:S02]  /*08e0*/  VIADDMNMX R11, R9, R12, R26, PT ;  /* 0x0000000c090b7246 */ /* 0x000fe4000380011a */
[----:B------:R-:W0:Y:S02]  /*08f0*/  LDS R12, [R2+-0x500] ;  /* 0xfffb0000020c7984 */ /* 0x000e240000000800 */
[----:B-1----:R-:W-:Y:S02]  /*0900*/  VIADDMNMX R11, R10, R13, R11, PT ;  /* 0x0000000d0a0b7246 */ /* 0x002fe4000380010b */
[----:B--2---:R-:W-:Y:S02]  /*0910*/  VIADDMNMX R4, R5, R16, R4, PT ;  /* 0x0000001005047246 */ /* 0x004fe40003800104 */
[----:B------:R-:W-:Y:S02]  /*0920*/  VIADDMNMX R24, R16, R9, R27, PT ;  /* 0x0000000910187246 */ /* 0x000fe4000380011b */
[C---:B---3--:R-:W-:Y:S01]  /*0930*/  VIADDMNMX R4, R6.reuse, R17, R4, PT ;  /* 0x0000001106047246 */ /* 0x048fe20003800104 */
[----:B------:R-:W1:Y:S01]  /*0940*/  LDS R16, [R2+-0x480] ;  /* 0xfffb800002107984 */ /* 0x000e620000000800 */
[----:B------:R-:W-:-:S02]  /*0950*/  VIADDMNMX R8, R6, R13, R8, PT ;  /* 0x0000000d06087246 */ /* 0x000fc40003800108 */
[----:B------:R-:W-:Y:S01]  /*0960*/  VIADDMNMX R24, R17, R10, R24, PT ;  /* 0x0000000a11187246 */ /* 0x000fe20003800118 */
[----:B------:R-:W-:Y:S01]  /*0970*/  LDS R13, [R2+-0x400] ;  /* 0xfffc0000020d7984 */ /* 0x000fe20000000800 */
[C---:B----4-:R-:W-:Y:S02]  /*0980*/  VIADDMNMX R26, R7.reuse, R14, R8, PT ;  /* 0x0000000e071a7246 */ /* 0x050fe40003800108 */
[----:B------:R-:W-:Y:S02]  /*0990*/  VIADDMNMX R27, R7, R18, R4, PT ;  /* 0x00000012071b7246 */ /* 0x000fe40003800104 */
[----:B------:R-:W-:Y:S01]  /*09a0*/  VIADDMNMX R17, R25, R14, R11, PT ;  /* 0x0000000e19117246 */ /* 0x000fe2000380010b */
[----:B------:R-:W2:Y:S01]  /*09b0*/  LDS.128 R4, [R0+-0x1fd0] ;  /* 0xffe0300000047984 */ /* 0x000ea20000000c00 */
[----:B------:R-:W-:-:S03]  /*09c0*/  VIADDMNMX R18, R18, R25, R24, PT ;  /* 0x0000001912127246 */ /* 0x000fc60003800118 */
[----:B------:R-:W3:Y:S04]  /*09d0*/  LDS.128 R8, [R0+0x30] ;  /* 0x0000300000087984 */ /* 0x000ee80000000c00 */
[----:B------:R-:W4:Y:S01]  /*09e0*/  LDS R25, [R2+-0x380] ;  /* 0xfffc800002197984 */ /* 0x000f220000000800 */
[C---:B0-----:R-:W-:Y:S02]  /*09f0*/  VIADDMNMX R14, R12.reuse, R15, R26, PT ;  /* 0x0000000f0c0e7246 */ /* 0x041fe4000380011a */
[----:B------:R-:W-:Y:S01]  /*0a00*/  VIADDMNMX R24, R12, R19, R27, PT ;  /* 0x000000130c187246 */ /* 0x000fe2000380011b */
[----:B------:R-:W-:Y:S04]  /*0a10*/  LDS R26, [R2+-0x100] ;  /* 0xffff0000021a7984 */ /* 0x000fe80000000800 */
[----:B------:R-:W0:Y:S01]  /*0a20*/  LDS R12, [R2+-0x300] ;  /* 0xfffd0000020c7984 */ /* 0x000e220000000800 */
[----:B-1----:R-:W-:-:S03]  /*0a30*/  VIADDMNMX R15, R16, R15, R17, PT ;  /* 0x0000000f100f7246 */ /* 0x002fc60003800111 */
[----:B------:R-:W1:Y:S01]  /*0a40*/  LDS R27, [R2+-0x200] ;  /* 0xfffe0000021b7984 */ /* 0x000e620000000800 */
[----:B------:R-:W-:-:S03]  /*0a50*/  VIADDMNMX R18, R19, R16, R18, PT ;  /* 0x0000001013127246 */ /* 0x000fc60003800112 */
[----:B------:R-:W5:Y:S01]  /*0a60*/  LDS R17, [R2+-0x180] ;  /* 0xfffe800002117984 */ /* 0x000f620000000800 */
[C---:B--2---:R-:W-:Y:S02]  /*0a70*/  VIADDMNMX R14, R13.reuse, R4, R14, PT ;  /* 0x000000040d0e7246 */ /* 0x044fe4000380010e */
[----:B---3--:R-:W-:Y:S02]  /*0a80*/  VIADDMNMX R13, R13, R8, R24, PT ;  /* 0x000000080d0d7246 */ /* 0x008fe40003800118 */
[----:B------:R-:W2:Y:S01]  /*0a90*/  LDS R24, [R2+-0x80] ;  /* 0xffff800002187984 */ /* 0x000ea20000000800 */
[----:B----4-:R-:W-:Y:S02]  /*0aa0*/  VIADDMNMX R15, R25, R4, R15, PT ;  /* 0x00000004190f7246 */ /* 0x010fe4000380010f */
[----:B------:R-:W-:Y:S02]  /*0ab0*/  VIADDMNMX R18, R8, R25, R18, PT ;  /* 0x0000001908127246 */ /* 0x000fe40003800112 */
[----:B------:R-:W-:Y:S01]  /*0ac0*/  VIADDMNMX R8, R28, R5, R15, PT ;  /* 0x000000051c087246 */ /* 0x000fe2000380010f */
[----:B------:R-:W-:Y:S01]  /*0ad0*/  LDS R25, [R2+0x280] ;  /* 0x0002800002197984 */ /* 0x000fe20000000800 */
[----:B------:R-:W-:-:S02]  /*0ae0*/  VIADDMNMX R18, R9, R28, R18, PT ;  /* 0x0000001c09127246 */ /* 0x000fc40003800112 */
[C---:B0-----:R-:W-:Y:S02]  /*0af0*/  VIADDMNMX R4, R12.reuse, R5, R14, PT ;  /* 0x000000050c047246 */ /* 0x041fe4000380010e */
[----:B------:R-:W-:Y:S01]  /*0b00*/  VIADDMNMX R13, R12, R9, R13, PT ;  /* 0x000000090c0d7246 */ /* 0x000fe2000380010d */
[----:B------:R-:W-:Y:S01]  /*0b10*/  LDS R5, [R2+0x80] ;  /* 0x0000800002057984 */ /* 0x000fe20000000800 */
[C---:B-1----:R-:W-:Y:S02]  /*0b20*/  VIADDMNMX R4, R27.reuse, R6, R4, PT ;  /* 0x000000061b047246 */ /* 0x042fe40003800104 */
[----:B------:R-:W-:Y:S01]  /*0b30*/  VIADDMNMX R27, R27, R10, R13, PT ;  /* 0x0000000a1b1b7246 */ /* 0x000fe2000380010d */
[----:B------:R-:W-:Y:S01]  /*0b40*/  LDS R9, [R2] ;  /* 0x0000000002097984 */ /* 0x000fe20000000800 */
[----:B-----5:R-:W-:Y:S02]  /*0b50*/  VIADDMNMX R8, R17, R6, R8, PT ;  /* 0x0000000611087246 */ /* 0x020fe40003800108 */
[----:B------:R-:W-:Y:S01]  /*0b60*/  VIADDMNMX R10, R10, R17, R18, PT ;  /* 0x000000110a0a7246 */ /* 0x000fe20003800112 */
[----:B------:R-:W0:Y:S01]  /*0b70*/  LDS.128 R12, [R0+-0x1fc0] ;  /* 0xffe04000000c7984 */ /* 0x000e220000000c00 */
[----:B------:R-:W-:-:S02]  /*0b80*/  VIADDMNMX R4, R26, R7, R4, PT ;  /* 0x000000071a047246 */ /* 0x000fc40003800104 */
[----:B------:R-:W-:Y:S01]  /*0b90*/  VIADDMNMX R26, R26, R11, R27, PT ;  /* 0x0000000b1a1a7246 */ /* 0x000fe2000380011b */
[----:B------:R-:W1:Y:S01]  /*0ba0*/  LDS.128 R16, [R0+0x40] ;  /* 0x0000400000107984 */ /* 0x000e620000000c00 */
[----:B--2---:R-:W-:-:S03]  /*0bb0*/  VIADDMNMX R27, R24, R7, R8, PT ;  /* 0x00000007181b7246 */ /* 0x004fc60003800108 */
[----:B------:R-:W2:Y:S01]  /*0bc0*/  LDS R6, [R2+0x100] ;  /* 0x0001000002067984 */ /* 0x000ea20000000800 */
[----:B------:R-:W-:-:S03]  /*0bd0*/  VIADDMNMX R11, R11, R24, R10, PT ;  /* 0x000000180b0b7246 */ /* 0x000fc6000380010a */
[----:B------:R-:W3:Y:S04]  /*0be0*/  LDS R8, [R2+0x180] ;  /* 0x0001800002087984 */ /* 0x000ee80000000800 */
[----:B------:R-:W4:Y:S04]  /*0bf0*/  LDS R7, [R2+0x200] ;  /* 0x0002000002077984 */ /* 0x000f280000000800 */
[----:B------:R-:W-:Y:S01]  /*0c00*/  LDS R24, [R2+0x380] ;  /* 0x0003800002187984 */ /* 0x000fe20000000800 */
[-C--:B0-----:R-:W-:Y:S02]  /*0c10*/  VIADDMNMX R4, R9, R12.reuse, R4, PT ;  /* 0x0000000c09047246 */ /* 0x081fe40003800104 */
[----:B------:R-:W-:-:S02]  /*0c20*/  VIADDMNMX R10, R5, R12, R27, PT ;  /* 0x0000000c050a7246 */ /* 0x000fc4000380011b */
[----:B------:R-:W0:Y:S01]  /*0c30*/  LDS R12, [R2+0x300] ;  /* 0x00030000020c7984 */ /* 0x000e220000000800 */
[----:B-1----:R-:W-:Y:S02]  /*0c40*/  VIADDMNMX R26, R9, R16, R26, PT ;  /* 0x00000010091a7246 */ /* 0x002fe4000380011a */
[----:B------:R-:W-:Y:S02]  /*0c50*/  VIADDMNMX R11, R16, R5, R11, PT ;  /* 0x00000005100b7246 */ /* 0x000fe4000380010b */
[C---:B--2---:R-:W-:Y:S02]  /*0c60*/  VIADDMNMX R4, R6.reuse, R13, R4, PT ;  /* 0x0000000d06047246 */ /* 0x044fe40003800104 */
[----:B------:R-:W-:Y:S02]  /*0c70*/  VIADDMNMX R26, R6, R17, R26, PT ;  /* 0x00000011061a7246 */ /* 0x000fe4000380011a */
[----:B---3--:R-:W-:Y:S02]  /*0c80*/  VIADDMNMX R10, R8, R13, R10, PT ;  /* 0x0000000d080a7246 */ /* 0x008fe4000380010a */
[----:B------:R-:W-:Y:S01]  /*0c90*/  VIADDMNMX R17, R17, R8, R11, PT ;  /* 0x0000000811117246 */ /* 0x000fe2000380010b */
[----:B------:R-:W-:Y:S01]  /*0ca0*/  LDS R13, [R2+0x400] ;  /* 0x00040000020d7984 */ /* 0x000fe20000000800 */
[----:B----4-:R-:W-:-:S02]  /*0cb0*/  VIADDMNMX R16, R7, R14, R4, PT ;  /* 0x0000000e07107246 */ /* 0x010fc40003800104 */
[----:B------:R-:W-:Y:S02]  /*0cc0*/  VIADDMNMX R27, R7, R18, R26, PT ;  /* 0x00000012071b7246 */ /* 0x000fe4000380011a */
[----:B------:R-:W-:Y:S01]  /*0cd0*/  VIADDMNMX R18, R18, R25, R17, PT ;  /* 0x0000001912127246 */ /* 0x000fe20003800111 */
[----:B------:R-:W1:Y:S01]  /*0ce0*/  LDS.128 R4, [R0+0x50] ;  /* 0x0000500000047984 */ /* 0x000e620000000c00 */
[----:B------:R-:W-:-:S03]  /*0cf0*/  VIADDMNMX R26, R25, R14, R10, PT ;  /* 0x0000000e191a7246 */ /* 0x000fc6000380010a */
[----:B------:R-:W2:Y:S04]  /*0d00*/  LDS.128 R8, [R0+-0x1fb0] ;  /* 0xffe0500000087984 */ /* 0x000ea80000000c00 */
[----:B------:R-:W3:Y:S04]  /*0d10*/  LDS R17, [R2+0x480] ;  /* 0x0004800002117984 */ /* 0x000ee80000000800 */
[----:B------:R-:W-:Y:S01]  /*0d20*/  LDS R25, [R2+0x600] ;  /* 0x0006000002197984 */ /* 0x000fe20000000800 */
[C---:B0-----:R-:W-:Y:S02]  /*0d30*/  VIADDMNMX R14, R12.reuse, R15, R16, PT ;  /* 0x0000000f0c0e7246 */ /* 0x041fe40003800110 */
[----:B------:R-:W-:-:S02]  /*0d40*/  VIADDMNMX R16, R12, R19, R27, PT ;  /* 0x000000130c107246 */ /* 0x000fc4000380011b */
[----:B------:R-:W-:Y:S01]  /*0d50*/  VIADDMNMX R27, R19, R24, R18, PT ;  /* 0x00000018131b7246 */ /* 0x000fe20003800112 */
[----:B------:R-:W0:Y:S01]  /*0d60*/  LDS R12, [R2+0x500] ;  /* 0x00050000020c7984 */ /* 0x000e220000000800 */
[----:B------:R-:W-:-:S03]  /*0d70*/  VIADDMNMX R15, R24, R15, R26, PT ;  /* 0x0000000f180f7246 */ /* 0x000fc6000380011a */
[----:B------:R-:W4:Y:S04]  /*0d80*/  LDS R18, [R2+0x580] ;  /* 0x0005800002127984 */ /* 0x000f280000000800 */
[----:B------:R-:W5:Y:S04]  /*0d90*/  LDS R19, [R2+0x680] ;  /* 0x0006800002137984 */ /* 0x000f680000000800 */
[----:B------:R-:W5:Y:S01]  /*0da0*/  LDS R26, [R2+0x700] ;  /* 0x00070000021a7984 */ /* 0x000f620000000800 */
[----:B-1----:R-:W-:-:S03]  /*0db0*/  VIADDMNMX R16, R13, R4, R16, PT ;  /* 0x000000040d107246 */ /* 0x002fc60003800110 */
[----:B------:R-:W1:Y:S01]  /*0dc0*/  LDS R24, [R2+0x780] ;  /* 0x0007800002187984 */ /* 0x000e620000000800 */
[-C--:B--2---:R-:W-:Y:S02]  /*0dd0*/  VIADDMNMX R14, R13, R8.reuse, R14, PT ;  /* 0x000000080d0e7246 */ /* 0x084fe4000380010e */
[----:B---3--:R-:W-:Y:S02]  /*0de0*/  VIADDMNMX R15, R17, R8, R15, PT ;  /* 0x00000008110f7246 */ /* 0x008fe4000380010f */
[----:B------:R-:W-:Y:S01]  /*0df0*/  VIADDMNMX R27, R4, R17, R27, PT ;  /* 0x00000011041b7246 */ /* 0x000fe2000380011b */
[----:B------:R-:W-:Y:S01]  /*0e00*/  LDS R8, [R2+0x980] ;  /* 0x0009800002087984 */ /* 0x000fe20000000800 */
[C---:B0-----:R-:W-:Y:S02]  /*0e10*/  VIADDMNMX R4, R12.reuse, R9, R14, PT ;  /* 0x000000090c047246 */ /* 0x041fe4000380010e */
[----:B------:R-:W-:Y:S02]  /*0e20*/  VIADDMNMX R16, R12, R5, R16, PT ;  /* 0x000000050c107246 */ /* 0x000fe40003800110 */
[----:B----4-:R-:W-:-:S02]  /*0e30*/  VIADDMNMX R15, R18, R9, R15, PT ;  /* 0x00000009120f7246 */ /* 0x010fc4000380010f */
[----:B------:R-:W-:Y:S01]  /*0e40*/  VIADDMNMX R27, R5, R18, R27, PT ;  /* 0x00000012051b7246 */ /* 0x000fe2000380011b */
[----:B------:R-:W-:Y:S01]  /*0e50*/  LDS R9, [R2+0x800] ;  /* 0x0008000002097984 */ /* 0x000fe20000000800 */
[-C--:B------:R-:W-:Y:S02]  /*0e60*/  VIADDMNMX R4, R25, R10.reuse, R4, PT ;  /* 0x0000000a19047246 */ /* 0x080fe40003800104 */
[----:B-----5:R-:W-:Y:S01]  /*0e70*/  VIADDMNMX R10, R19, R10, R15, PT ;  /* 0x0000000a130a7246 */ /* 0x020fe2000380010f */
[----:B------:R-:W-:Y:S01]  /*0e80*/  LDS R5, [R2+0x880] ;  /* 0x0008800002057984 */ /* 0x000fe20000000800 */
[----:B------:R-:W-:Y:S02]  /*0e90*/  VIADDMNMX R25, R25, R6, R16, PT ;  /* 0x0000000619197246 */ /* 0x000fe40003800110 */
[----:B------:R-:W-:Y:S01]  /*0ea0*/  VIADDMNMX R27, R6, R19, R27, PT ;  /* 0x00000013061b7246 */ /* 0x000fe2000380011b */
[----:B------:R-:W0:Y:S01]  /*0eb0*/  LDS.128 R12, [R0+-0x1fa0] ;  /* 0xffe06000000c7984 */ /* 0x000e220000000c00 */
[----:B------:R-:W-:-:S02]  /*0ec0*/  VIADDMNMX R4, R26, R11, R4, PT ;  /* 0x0000000b1a047246 */ /* 0x000fc40003800104 */
[----:B------:R-:W-:Y:S01]  /*0ed0*/  VIADDMNMX R26, R26, R7, R25, PT ;  /* 0x000000071a1a7246 */ /* 0x000fe20003800119 */
[----:B------:R-:W2:Y:S01]  /*0ee0*/  LDS.128 R16, [R0+0x60] ;  /* 0x0000600000107984 */ /* 0x000ea20000000c00 */
[----:B-1----:R-:W-:Y:S02]  /*0ef0*/  VIADDMNMX R27, R7, R24, R27, PT ;  /* 0x00000018071b7246 */ /* 0x002fe4000380011b */
[----:B------:R-:W-:Y:S01]  /*0f00*/  VIADDMNMX R10, R24, R11, R10, PT ;  /* 0x0000000b180a7246 */ /* 0x000fe2000380010a */
[----:B------:R-:W1:Y:S04]  /*0f10*/  LDS R6, [R2+0x900] ;  /* 0x0009000002067984 */ /* 0x000e680000000800 */
[----:B------:R-:W3:Y:S04]  /*0f20*/  LDS R7, [R2+0xa00] ;  /* 0x000a000002077984 */ /* 0x000ee80000000800 */
[----:B------:R-:W4:Y:S04]  /*0f30*/  LDS R25, [R2+0xa80] ;  /* 0x000a800002197984 */ /* 0x000f280000000800 */
[----:B------:R-:W5:Y:S01]  /*0f40*/  LDS R24, [R2+0xb00] ;  /* 0x000b000002187984 */ /* 0x000f620000000800 */
[----:B0-----:R-:W-:-:S02]  /*0f50*/  VIADDMNMX R4, R9, R12, R4, PT ;  /* 0x0000000c09047246 */ /* 0x001fc40003800104 */
[----:B------:R-:W-:Y:S02]  /*0f60*/  VIADDMNMX R10, R5, R12, R10, PT ;  /* 0x0000000c050a7246 */ /* 0x000fe4000380010a */
[----:B--2---:R-:W-:Y:S01]  /*0f70*/  VIADDMNMX R26, R9, R16, R26, PT ;  /* 0x00000010091a7246 */ /* 0x004fe2000380011a */
[----:B------:R-:W0:Y:S01]  /*0f80*/  LDS R12, [R2+0xb80] ;  /* 0x000b8000020c7984 */ /* 0x000e220000000800 */
[----:B------:R-:W-:Y:S02]  /*0f90*/  VIADDMNMX R27, R16, R5, R27, PT ;  /* 0x00000005101b7246 */ /* 0x000fe4000380011b */
[C---:B-1----:R-:W-:Y:S02]  /*0fa0*/  VIADDMNMX R4, R6.reuse, R13, R4, PT ;  /* 0x0000000d06047246 */ /* 0x042fe40003800104 */
[----:B------:R-:W-:Y:S02]  /*0fb0*/  VIADDMNMX R26, R6, R17, R26, PT ;  /* 0x00000011061a7246 */ /* 0x000fe4000380011a */
[----:B------:R-:W-:-:S02]  /*0fc0*/  VIADDMNMX R10, R8, R13, R10, PT ;  /* 0x0000000d080a7246 */ /* 0x000fc4000380010a */
[----:B------:R-:W-:Y:S01]  /*0fd0*/  VIADDMNMX R17, R17, R8, R27, PT ;  /* 0x0000000811117246 */ /* 0x000fe2000380011b */
[----:B------:R-:W-:Y:S01]  /*0fe0*/  LDS R13, [R2+0xc00] ;  /* 0x000c0000020d7984 */ /* 0x000fe20000000800 */
[C---:B---3--:R-:W-:Y:S02]  /*0ff0*/  VIADDMNMX R16, R7.reuse, R14, R4, PT ;  /* 0x0000000e07107246 */ /* 0x048fe40003800104 */
[----:B------:R-:W-:Y:S02]  /*1000*/  VIADDMNMX R27, R7, R18, R26, PT ;  /* 0x00000012071b7246 */ /* 0x000fe4000380011a */
[----:B----4-:R-:W-:Y:S01]  /*1010*/  VIADDMNMX R26, R25, R14, R10, PT ;  /* 0x0000000e191a7246 */ /* 0x010fe2000380010a */
[----:B------:R-:W1:Y:S01]  /*1020*/  LDS.128 R4, [R0+-0x1f90] ;  /* 0xffe0700000047984 */ /* 0x000e620000000c00 */
[----:B------:R-:W-:Y:S02]  /*1030*/  VIADDMNMX R18, R18, R25, R17, PT ;  /* 0x0000001912127246 */ /* 0x000fe40003800111 */
[C---:B-----5:R-:W-:Y:S01]  /*1040*/  VIADDMNMX R14, R24.reuse, R15, R16, PT ;  /* 0x0000000f180e7246 */ /* 0x060fe20003800110 */
[----:B------:R2:W3:Y:S01]  /*1050*/  LDS.128 R8, [R0+0x70] ;  /* 0x0000700000087984 */ /* 0x0004e20000000c00 */
[----:B------:R-:W-:-:S03]  /*1060*/  VIADDMNMX R24, R24, R19, R27, PT ;  /* 0x0000001318187246 */ /* 0x000fc6000380011b */
[----:B------:R-:W4:Y:S04]  /*1070*/  LDS R17, [R2+0xc80] ;  /* 0x000c800002117984 */ /* 0x000f280000000800 */
[----:B------:R-:W5:Y:S01]  /*1080*/  LDS R16, [R2+0xd00] ;  /* 0x000d000002107984 */ /* 0x000f620000000800 */
[----:B--2---:R-:W-:-:S03]  /*1090*/  VIADD R0, R0, 0x80 ;  /* 0x0000008000007836 */ /* 0x004fc60000000000 */
[----:B------:R-:W2:Y:S01]  /*10a0*/  LDS R25, [R2+0xe00] ;  /* 0x000e000002197984 */ /* 0x000ea20000000800 */
[----:B0-----:R-:W-:Y:S02]  /*10b0*/  VIADDMNMX R15, R12, R15, R26, PT ;  /* 0x0000000f0c0f7246 */ /* 0x001fe4000380011a */
[----:B------:R-:W-:Y:S02]  /*10c0*/  VIADDMNMX R26, R19, R12, R18, PT ;  /* 0x0000000c131a7246 */ /* 0x000fe40003800112 */
[----:B------:R-:W0:Y:S04]  /*10d0*/  LDS R18, [R2+0xd80] ;  /* 0x000d800002127984 */ /* 0x000e280000000800 */
[----:B------:R-:W0:Y:S04]  /*10e0*/  LDS R19, [R2+0xe80] ;  /* 0x000e800002137984 */ /* 0x000e280000000800 */
[----:B------:R-:W-:Y:S01]  /*10f0*/  LDS R12, [R2+0xf80] ;  /* 0x000f8000020c7984 */ /* 0x000fe20000000800 */
[----:B-1----:R-:W-:-:S02]  /*1100*/  VIADDMNMX R14, R13, R4, R14, PT ;  /* 0x000000040d0e7246 */ /* 0x002fc4000380010e */
[----:B---3--:R-:W-:Y:S02]  /*1110*/  VIADDMNMX R13, R13, R8, R24, PT ;  /* 0x000000080d0d7246 */ /* 0x008fe40003800118 */
[----:B------:R1:W3:Y:S01]  /*1120*/  LDS R24, [R2+0xf00] ;  /* 0x000f000002187984 */ /* 0x0002e20000000800 */
[----:B----4-:R-:W-:Y:S02]  /*1130*/  VIADDMNMX R15, R17, R4, R15, PT ;  /* 0x00000004110f7246 */ /* 0x010fe4000380010f */
[----:B------:R-:W-:Y:S02]  /*1140*/  VIADDMNMX R26, R8, R17, R26, PT ;  /* 0x00000011081a7246 */ /* 0x000fe4000380011a */
[C---:B-----5:R-:W-:Y:S02]  /*1150*/  VIADDMNMX R14, R16.reuse, R5, R14, PT ;  /* 0x00000005100e7246 */ /* 0x060fe4000380010e */
[----:B------:R-:W-:Y:S01]  /*1160*/  VIADDMNMX R13, R16, R9, R13, PT ;  /* 0x00000009100d7246 */ /* 0x000fe2000380010d */
[----:B-1----:R-:W-:Y:S01]  /*1170*/  VIADD R2, R2, 0x2000 ;  /* 0x0000200002027836 */ /* 0x002fe20000000000 */
[----:B--2---:R-:W-:-:S02]  /*1180*/  VIADDMNMX R14, R25, R6, R14, PT ;  /* 0x00000006190e7246 */ /* 0x004fc4000380010e */
[----:B------:R-:W-:Y:S02]  /*1190*/  VIADDMNMX R13, R25, R10, R13, PT ;  /* 0x0000000a190d7246 */ /* 0x000fe4000380010d */
[----:B0-----:R-:W-:Y:S02]  /*11a0*/  VIADDMNMX R15, R18, R5, R15, PT ;  /* 0x00000005120f7246 */ /* 0x001fe4000380010f */
[----:B------:R-:W-:Y:S02]  /*11b0*/  VIADDMNMX R26, R9, R18, R26, PT ;  /* 0x00000012091a7246 */ /* 0x000fe4000380011a */
[----:B------:R-:W-:Y:S02]  /*11c0*/  VIADDMNMX R15, R19, R6, R15, PT ;  /* 0x00000006130f7246 */ /* 0x000fe4000380010f */
[----:B------:R-:W-:Y:S02]  /*11d0*/  VIADDMNMX R26, R10, R19, R26, PT ;  /* 0x000000130a1a7246 */ /* 0x000fe4000380011a */
[----:B---3--:R-:W-:-:S02]  /*11e0*/  VIADDMNMX R9, R24, R7, R14, PT ;  /* 0x0000000718097246 */ /* 0x008fc4000380010e */
[----:B------:R-:W-:Y:S02]  /*11f0*/  VIADDMNMX R5, R24, R11, R13, PT ;  /* 0x0000000b18057246 */ /* 0x000fe4000380010d */
[----:B------:R-:W-:Y:S02]  /*1200*/  VIADDMNMX R7, R12, R7, R15, PT ;  /* 0x000000070c077246 */ /* 0x000fe4000380010f */
[----:B------:R-:W-:Y:S01]  /*1210*/  VIADDMNMX R11, R11, R12, R26, PT ;  /* 0x0000000c0b0b7246 */ /* 0x000fe2000380011a */
[----:B------:R-:W-:Y:S06]  /*1220*/  BRA.U UP0, `(.L_x_0) ;  /* 0xfffffff100ac7547 */ /* 0x000fec000b83ffff */
[----:B------:R-:W-:Y:S04]  /*1230*/  STG.E desc[UR8][R22.64], R9 ;  /* 0x0000000916007986 */ /* 0x000fe8000c101908 */
[----:B------:R-:W-:Y:S04]  /*1240*/  STG.E desc[UR8][R20.64], R5 ;  /* 0x0000000514007986 */ /* 0x000fe8000c101908 */
[----:B------:R-:W-:Y:S04]  /*1250*/  STG.E desc[UR8][R22.64+0x80], R7 ;  /* 0x0000800716007986 */ /* 0x000fe8000c101908 */
[----:B------:R-:W-:Y:S04]  /*1260*/  STS [R3], R9 ;  /* 0x0000000903007388 */ /* 0x000fe80000000800 */
[----:B------:R-:W-:Y:S04]  /*1270*/  STS [R3+0x2000], R5 ;  /* 0x0020000503007388 */ /* 0x000fe80000000800 */
[----:B------:R-:W-:Y:S04]  /*1280*/  STS [R3+0x80], R7 ;  /* 0x0000800703007388 */ /* 0x000fe80000000800 */
[----:B------:R-:W-:Y:S04]  /*1290*/  STS [R3+0x2080], R11 ;  /* 0x0020800b03007388 */ /* 0x000fe80000000800 */
[----:B------:R-:W-:Y:S01]  /*12a0*/  STG.E desc[UR8][R20.64+0x80], R11 ;  /* 0x0000800b14007986 */ /* 0x000fe2000c101908 */
[----:B------:R-:W-:Y:S05]  /*12b0*/  EXIT ;  /* 0x000000000000794d */ /* 0x000fea0003800000 */
.L_x_1:
[----:B------:R-:W-:-:S00]  /*12c0*/  BRA `(.L_x_1) ;  /* 0xfffffffc00fc7947 */ /* 0x000fc0000383ffff */
[----:B------:R-:W-:-:S00]  /*12d0*/  NOP ;  /* 0x0000000000007918 */ /* 0x000fc00000000000 */
        /* <DEDUP_REMOVED lines=10> */
.L_x_10:


//--------------------- .text._Z10phase2_verPiii  --------------------------
	.section	.text._Z10phase2_verPiii,"ax",@progbits
	.align	128
        .global         _Z10phase2_verPiii
        .type           _Z10phase2_verPiii,@function
        .size           _Z10phase2_verPiii,(.L_x_11 - _Z10phase2_verPiii)
        .other          _Z10phase2_verPiii,@"STO_CUDA_ENTRY STV_DEFAULT"
_Z10phase2_verPiii:
.text._Z10phase2_verPiii:
[----:B------:R-:W-:Y:S01]  /*0000*/  LDC R1, c[0x0][0x37c] ;  /* 0x0000df00ff017b82 */ /* 0x000fe20000000800 */
[----:B------:R-:W0:Y:S07]  /*0010*/  S2R R2, SR_CTAID.Y ;  /* 0x0000000000027919 */ /* 0x000e2e0000002600 */
[----:B------:R-:W0:Y:S02]  /*0020*/  LDC R3, c[0x0][0x388] ;  /* 0x0000e200ff037b82 */ /* 0x000e240000000800 */
[----:B0-----:R-:W-:-:S13]  /*0030*/  ISETP.NE.AND P0, PT, R2, R3, PT ;  /* 0x000000030200720c */ /* 0x001fda0003f05270 */
[----:B------:R-:W-:Y:S05]  /*0040*/  @!P0 EXIT ;  /* 0x000000000000894d */ /* 0x000fea0003800000 */
[----:B------:R-:W0:Y:S01]  /*0050*/  S2R R9, SR_TID.Y ;  /* 0x0000000000097919 */ /* 0x000e220000002200 */
[----:B------:R-:W1:Y:S01]  /*0060*/  LDC R8, c[0x0][0x38c] ;  /* 0x0000e300ff087b82 */ /* 0x000e620000000800 */
[----:B------:R-:W-:Y:S01]  /*0070*/  IMAD.SHL.U32 R3, R3, 0x40, RZ ;  /* 0x0000004003037824 */ /* 0x000fe200078e00ff */
[----:B------:R-:W2:Y:S01]  /*0080*/  LDCU.64 UR8, c[0x0][0x358] ;  /* 0x00006b00ff0877ac */ /* 0x000ea20008000a00 */
[----:B------:R-:W3:Y:S05]  /*0090*/  S2R R0, SR_TID.X ;  /* 0x0000000000007919 */ /* 0x000eea0000002100 */
[----:B------:R-:W4:Y:S01]  /*00a0*/  LDC.64 R6, c[0x0][0x380] ;  /* 0x0000e000ff067b82 */ /* 0x000f220000000a00 */
[----:B0-----:R-:W-:-:S02]  /*00b0*/  IMAD R2, R2, 0x40, R9 ;  /* 0x0000004002027824 */ /* 0x001fc400078e0209 */
[C-C-:B---3--:R-:W-:Y:S02]  /*00c0*/  IMAD.IADD R5, R3.reuse, 0x1, R0.reuse ;  /* 0x0000000103057824 */ /* 0x148fe400078e0200 */
[-C--:B-1----:R-:W-:Y:S02]  /*00d0*/  IMAD R3, R3, R8.reuse, R3 ;  /* 0x0000000803037224 */ /* 0x082fe400078e0203 */
[-C--:B------:R-:W-:Y:S02]  /*00e0*/  IMAD R4, R9, R8.reuse, R0 ;  /* 0x0000000809047224 */ /* 0x080fe400078e0200 */
[----:B------:R-:W-:Y:S02]  /*00f0*/  IMAD R5, R2, R8, R5 ;  /* 0x0000000802057224 */ /* 0x000fe400078e0205 */
[----:B------:R-:W-:Y:S02]  /*0100*/  IMAD.IADD R13, R3, 0x1, R4 ;  /* 0x00000001030d7824 */ /* 0x000fe400078e0204 */
[----:B------:R-:W-:-:S02]  /*0110*/  IMAD R11, R8, 0x20, R5 ;  /* 0x00000020080b7824 */ /* 0x000fc400078e0205 */
[----:B------:R-:W-:Y:S02]  /*0120*/  IMAD R15, R8, 0x20, R13 ;  /* 0x00000020080f7824 */ /* 0x000fe400078e020d */
[----:B----4-:R-:W-:-:S04]  /*0130*/  IMAD.WIDE R2, R5, 0x4, R6 ;  /* 0x0000000405027825 */ /* 0x010fc800078e0206 */
[--C-:B------:R-:W-:Y:S01]  /*0140*/  IMAD.WIDE R4, R11, 0x4, R6.reuse ;  /* 0x000000040b047825 */ /* 0x100fe200078e0206 */
[----:B--2---:R-:W2:Y:S03]  /*0150*/  LDG.E R19, desc[UR8][R2.64+0x80] ;  /* 0x0000800802137981 */ /* 0x004ea6000c1e1900 */
[--C-:B------:R-:W-:Y:S01]  /*0160*/  IMAD.WIDE R10, R13, 0x4, R6.reuse ;  /* 0x000000040d0a7825 */ /* 0x100fe200078e0206 */
[----:B------:R-:W3:Y:S03]  /*0170*/  LDG.E R17, desc[UR8][R4.64] ;  /* 0x0000000804117981 */ /* 0x000ee6000c1e1900 */
[----:B------:R-:W-:Y:S01]  /*0180*/  IMAD.WIDE R12, R15, 0x4, R6 ;  /* 0x000000040f0c7825 */ /* 0x000fe200078e0206 */
[----:B------:R-:W4:Y:S04]  /*0190*/  LDG.E R21, desc[UR8][R4.64+0x80] ;  /* 0x0000800804157981 */ /* 0x000f28000c1e1900 */
        /* <DEDUP_REMOVED lines=9> */
[----:B------:R-:W-:-:S04]  /*0230*/  ULEA UR5, UR6, UR5, 0x18 ;  /* 0x0000000506057291 */ /* 0x000fc8000f8ec0ff */
[C---:B------:R-:W-:Y:S02]  /*0240*/  LEA R15, R9.reuse, UR4, 0x8 ;  /* 0x00000004090f7c11 */ /* 0x040fe4000f8e40ff */
[----:B------:R-:W-:-:S03]  /*0250*/  LEA R9, R9, UR5, 0x8 ;  /* 0x0000000509097c11 */ /* 0x000fc6000f8e40ff */
[C---:B------:R-:W-:Y:S02]  /*0260*/  IMAD R6, R0.reuse, 0x4, R15 ;  /* 0x0000000400067824 */ /* 0x040fe400078e020f */
[C---:B------:R-:W-:Y:S01]  /*0270*/  IMAD R9, R0.reuse, 0x4, R9 ;  /* 0x0000000400097824 */ /* 0x040fe200078e0209 */
[----:B------:R-:W-:Y:S02]  /*0280*/  UMOV UR4, 0x2000 ;  /* 0x0000200000047882 */ /* 0x000fe40000000000 */
[----:B--2---:R-:W-:Y:S04]  /*0290*/  STS [R6+0x80], R19 ;  /* 0x0000801306007388 */ /* 0x004fe80000000800 */
[----:B---3--:R-:W-:Y:S04]  /*02a0*/  STS [R6+0x2000], R17 ;  /* 0x0020001106007388 */ /* 0x008fe80000000800 */
[----:B----4-:R-:W-:Y:S04]  /*02b0*/  STS [R6+0x2080], R21 ;  /* 0x0020801506007388 */ /* 0x010fe80000000800 */
[----:B-----5:R0:W-:Y:S04]  /*02c0*/  STS [R6], R7 ;  /* 0x0000000706007388 */ /* 0x0201e80000000800 */
[----:B------:R1:W-:Y:S04]  /*02d0*/  STS [R9], R8 ;  /* 0x0000000809007388 */ /* 0x0003e80000000800 */
[----:B------:R1:W-:Y:S04]  /*02e0*/  STS [R9+0x80], R16 ;  /* 0x0000801009007388 */ /* 0x0003e80000000800 */
[----:B------:R1:W-:Y:S04]  /*02f0*/  STS [R9+0x2000], R14 ;  /* 0x0020000e09007388 */ /* 0x0003e80000000800 */
[----:B------:R1:W-:Y:S01]  /*0300*/  STS [R9+0x2080], R18 ;  /* 0x0020801209007388 */ /* 0x0003e20000000800 */
[----:B------:R-:W-:Y:S06]  /*0310*/  BAR.SYNC.DEFER_BLOCKING 0x0 ;  /* 0x0000000000007b1d */ /* 0x000fec0000010000 */
[----:B------:R1:W2:Y:S04]  /*0320*/  LDS R11, [R6] ;  /* 0x00000000060b7984 */ /* 0x0002a80000000800 */
[----:B------:R1:W3:Y:S04]  /*0330*/  LDS R13, [R6+0x2000] ;  /* 0x00200000060d7984 */ /* 0x0002e80000000800 */
[----:B------:R1:W4:Y:S04]  /*0340*/  LDS R23, [R6+0x80] ;  /* 0x0000800006177984 */ /* 0x0003280000000800 */
[----:B------:R1:W1:Y:S01]  /*0350*/  LDS R17, [R6+0x2080] ;  /* 0x0020800006117984 */ /* 0x0002620000000800 */
[----:B0-----:R-:W-:Y:S01]  /*0360*/  LEA R7, R0, UR5, 0x2 ;  /* 0x0000000500077c11 */ /* 0x001fe2000f8e10ff */
[----:B------:R-:W-:-:S04]  /*0370*/  VIADD R0, R15, 0x2000 ;  /* 0x000020000f007836 */ /* 0x000fc80000000000 */
[----:B------:R-:W-:-:S07]  /*0380*/  VIADD R7, R7, 0x1000 ;  /* 0x0000100007077836 */ /* 0x000fce0000000000 */
.L_x_2:
[----:B-1----:R-:W-:Y:S01]  /*0390*/  LDS R8, [R0+-0x2000] ;  /* 0xffe0000000087984 */ /* 0x002fe20000000800 */
[----:B------:R-:W-:-:S03]  /*03a0*/  UIADD3 UR4, UPT, UPT, UR4, 0x80, URZ ;  /* 0x0000008004047890 */ /* 0x000fc6000fffe0ff */
[----:B------:R-:W2:Y:S01]  /*03b0*/  LDS R10, [R7+-0x1000] ;  /* 0xfff00000070a7984 */ /* 0x000ea20000000800 */
[----:B------:R-:W-:Y:S01]  /*03c0*/  UISETP.NE.AND UP0, UPT, UR4, 0x2100, UPT ;  /* 0x000021000400788c */ /* 0x000fe2000bf05270 */
[----:B--2---:R-:W-:-:S05]  /*03d0*/  VIADDMNMX R11, R10, R8, R11, PT ;  /* 0x000000080a0b7246 */ /* 0x004fca000380010b */
[----:B------:R-:W-:Y:S04]  /*03e0*/  STS [R6], R11 ;  /* 0x0000000b06007388 */ /* 0x000fe80000000800 */
[----:B------:R-:W3:Y:S02]  /*03f0*/  LDS R8, [R0] ;  /* 0x0000000000087984 */ /* 0x000ee40000000800 */
[----:B---3--:R-:W-:-:S05]  /*0400*/  VIADDMNMX R13, R10, R8, R13, PT ;  /* 0x000000080a0d7246 */ /* 0x008fca000380010d */
[----:B------:R-:W-:Y:S04]  /*0410*/  STS [R6+0x2000], R13 ;  /* 0x0020000d06007388 */ /* 0x000fe80000000800 */
[----:B------:R-:W-:Y:S04]  /*0420*/  LDS R8, [R0+-0x2000] ;  /* 0xffe0000000087984 */ /* 0x000fe80000000800 */
[----:B------:R-:W4:Y:S02]  /*0430*/  LDS R10, [R7+-0xf80] ;  /* 0xfff08000070a7984 */ /* 0x000f240000000800 */
[----:B----4-:R-:W-:-:S05]  /*0440*/  VIADDMNMX R23, R10, R8, R23, PT ;  /* 0x000000080a177246 */ /* 0x010fca0003800117 */
[----:B------:R-:W-:Y:S04]  /*0450*/  STS [R6+0x80], R23 ;  /* 0x0000801706007388 */ /* 0x000fe80000000800 */
[----:B0-----:R-:W0:Y:S02]  /*0460*/  LDS R8, [R0] ;  /* 0x0000000000087984 */ /* 0x001e240000000800 */
[----:B0-----:R-:W-:-:S05]  /*0470*/  VIADDMNMX R17, R8, R10, R17, PT ;  /* 0x0000000a08117246 */ /* 0x001fca0003800111 */
[----:B------:R-:W-:Y:S04]  /*0480*/  STS [R6+0x2080], R17 ;  /* 0x0020801106007388 */ /* 0x000fe80000000800 */
[----:B------:R-:W-:Y:S04]  /*0490*/  LDS R8, [R0+-0x1ffc] ;  /* 0xffe0040000087984 */ /* 0x000fe80000000800 */
[----:B------:R-:W0:Y:S02]  /*04a0*/  LDS R10, [R7+-0xf00] ;  /* 0xfff10000070a7984 */ /* 0x000e240000000800 */
[----:B0-----:R-:W-:-:S05]  /*04b0*/  VIADDMNMX R11, R10, R8, R11, PT ;  /* 0x000000080a0b7246 */ /* 0x001fca000380010b */
[----:B------:R-:W-:Y:S04]  /*04c0*/  STS [R6], R11 ;  /* 0x0000000b06007388 */ /* 0x000fe80000000800 */
[----:B------:R-:W0:Y:S02]  /*04d0*/  LDS R8, [R0+0x4] ;  /* 0x0000040000087984 */ /* 0x000e240000000800 */
[----:B0-----:R-:W-:-:S05]  /*04e0*/  VIADDMNMX R13, R10, R8, R13, PT ;  /* 0x000000080a0d7246 */ /* 0x001fca000380010d */
[----:B------:R-:W-:Y:S04]  /*04f0*/  STS [R6+0x2000], R13 ;  /* 0x0020000d06007388 */ /* 0x000fe80000000800 */
[----:B------:R-:W-:Y:S04]  /*0500*/  LDS R8, [R0+-0x1ffc] ;  /* 0xffe0040000087984 */ /* 0x000fe80000000800 */
[----:B------:R-:W0:Y:S02]  /*0510*/  LDS R10, [R7+-0xe80] ;  /* 0xfff18000070a7984 */ /* 0x000e240000000800 */
[----:B0-----:R-:W-:-:S05]  /*0520*/  VIADDMNMX R23, R10, R8, R23, PT ;  /* 0x000000080a177246 */ /* 0x001fca0003800117 */
[----:B------:R-:W-:Y:S04]  /*0530*/  STS [R6+0x80], R23 ;  /* 0x0000801706007388 */ /* 0x000fe80000000800 */
[----:B------:R-:W0:Y:S02]  /*0540*/  LDS R8, [R0+0x4] ;  /* 0x0000040000087984 */ /* 0x000e240000000800 */
        /* <DEDUP_REMOVED lines=199> */
[----:B------:R-:W0:Y:S02]  /*11c0*/  LDS R10, [R7] ;  /* 0x00000000070a7984 */ /* 0x000e240000000800 */
[----:B0-----:R-:W-:-:S05]  /*11d0*/  VIADDMNMX R11, R10, R8, R11, PT ;  /* 0x000000080a0b7246 */ /* 0x001fca000380010b */
[----:B------:R-:W-:Y:S04]  /*11e0*/  STS [R6], R11 ;  /* 0x0000000b06007388 */ /* 0x000fe80000000800 */
[----:B------:R-:W0:Y:S02]  /*11f0*/  LDS R8, [R0+0x40] ;  /* 0x0000400000087984 */ /* 0x000e240000000800 */
[----:B0-----:R-:W-:-:S05]  /*1200*/  VIADDMNMX R13, R10, R8, R13, PT ;  /* 0x000000080a0d7246 */ /* 0x001fca000380010d */
[----:B------:R-:W-:Y:S04]  /*1210*/  STS [R6+0x2000], R13 ;  /* 0x0020000d06007388 */ /* 0x000fe80000000800 */
[----:B------:R-:W-:Y:S04]  /*1220*/  LDS R8, [R0+-0x1fc0] ;  /* 0xffe0400000087984 */ /* 0x000fe80000000800 */
[----:B------:R-:W0:Y:S02]  /*1230*/  LDS R10, [R7+0x80] ;  /* 0x00008000070a7984 */ /* 0x000e240000000800 */
[----:B0-----:R-:W-:-:S05]  /*1240*/  VIADDMNMX R23, R10, R8, R23, PT ;  /* 0x000000080a177246 */ /* 0x001fca0003800117 */
[----:B------:R-:W-:Y:S04]  /*1250*/  STS [R6+0x80], R23 ;  /* 0x0000801706007388 */ /* 0x000fe80000000800 */
[----:B------:R-:W0:Y:S02]  /*1260*/  LDS R8, [R0+0x40] ;  /* 0x0000400000087984 */ /* 0x000e240000000800 */
[----:B0-----:R-:W-:-:S05]  /*1270*/  VIADDMNMX R17, R8, R10, R17, PT ;  /* 0x0000000a08117246 */ /* 0x001fca0003800111 */
[----:B------:R-:W-:Y:S04]  /*1280*/  STS [R6+0x2080], R17 ;  /* 0x0020801106007388 */ /* 0x000fe80000000800 */
[----:B------:R-:W-:Y:S04]  /*1290*/  LDS R8, [R0+-0x1fbc] ;  /* 0xffe0440000087984 */ /* 0x000fe80000000800 */
[----:B------:R-:W0:Y:S02]  /*12a0*/  LDS R10, [R7+0x100] ;  /* 0x00010000070a7984 */ /* 0x000e240000000800 */
        /* <DEDUP_REMOVED lines=202> */
[----:B------:R0:W1:Y:S02]  /*1f50*/  LDS R10, [R7+0xf80] ;  /* 0x000f8000070a7984 */ /* 0x0000640000000800 */
[----:B0-----:R-:W-:Y:S01]  /*1f60*/  VIADD R7, R7, 0x2000 ;  /* 0x0000200007077836 */ /* 0x001fe20000000000 */
[----:B-1----:R-:W-:-:S05]  /*1f70*/  VIADDMNMX R23, R10, R8, R23, PT ;  /* 0x000000080a177246 */ /* 0x002fca0003800117 */
[----:B------:R-:W-:Y:S04]  /*1f80*/  STS [R6+0x80], R23 ;  /* 0x0000801706007388 */ /* 0x000fe80000000800 */
[----:B------:R0:W1:Y:S02]  /*1f90*/  LDS R8, [R0+0x7c] ;  /* 0x00007c0000087984 */ /* 0x0000640000000800 */
[----:B0-----:R-:W-:Y:S01]  /*1fa0*/  VIADD R0, R0, 0x80 ;  /* 0x0000008000007836 */ /* 0x001fe20000000000 */
[----:B-1----:R-:W-:-:S05]  /*1fb0*/  VIADDMNMX R17, R8, R10, R17, PT ;  /* 0x0000000a08117246 */ /* 0x002fca0003800111 */
[----:B------:R0:W-:Y:S01]  /*1fc0*/  STS [R6+0x2080], R17 ;  /* 0x0020801106007388 */ /* 0x0001e20000000800 */
[----:B------:R-:W-:Y:S05]  /*1fd0*/  BRA.U UP0, `(.L_x_2) ;  /* 0xffffffe100ec7547 */ /* 0x000fea000b83ffff */
[----:B------:R-:W-:Y:S04]  /*1fe0*/  STG.E desc[UR8][R2.64], R11 ;  /* 0x0000000b02007986 */ /* 0x000fe8000c101908 */
[----:B------:R-:W-:Y:S04]  /*1ff0*/  STG.E desc[UR8][R4.64], R13 ;  /* 0x0000000d04007986 */ /* 0x000fe8000c101908 */
[----:B------:R-:W-:Y:S04]  /*2000*/  STG.E desc[UR8][R2.64+0x80], R23 ;  /* 0x0000801702007986 */ /* 0x000fe8000c101908 */
[----:B------:R-:W-:Y:S01]  /*2010*/  STG.E desc[UR8][R4.64+0x80], R17 ;  /* 0x0000801104007986 */ /* 0x000fe2000c101908 */
[----:B------:R-:W-:Y:S05]  /*2020*/  EXIT ;  /* 0x000000000000794d */ /* 0x000fea0003800000 */
.L_x_3:
        /* <DEDUP_REMOVED lines=13> */
.L_x_11:


//--------------------- .text._Z6phase2Piii       --------------------------
	.section	.text._Z6phase2Piii,"ax",@progbits
	.align	128
        .global         _Z6phase2Piii
        .type           _Z6phase2Piii,@function
        .size           _Z6phase2Piii,(.L_x_12 - _Z6phase2Piii)
        .other          _Z6phase2Piii,@"STO_CUDA_ENTRY STV_DEFAULT"
_Z6phase2Piii:
.text._Z6phase2Piii:
[----:B------:R-:W-:Y:S01]  /*0000*/  LDC R1, c[0x0][0x37c] ;  /* 0x0000df00ff017b82 */ /* 0x000fe20000000800 */
[----:B------:R-:W0:Y:S07]  /*0010*/  S2R R10, SR_CTAID.X ;  /* 0x00000000000a7919 */ /* 0x000e2e0000002500 */
        /* <DEDUP_REMOVED lines=9> */
[----:B0-----:R-:W-:-:S02]  /*00b0*/  IMAD.IADD R3, R2, 0x1, R0 ;  /* 0x0000000102037824 */ /* 0x001fc400078e0200 */
[--C-:B---3--:R-:W-:Y:S02]  /*00c0*/  IMAD R4, R10, 0x40, R11.reuse ;  /* 0x000000400a047824 */ /* 0x108fe400078e020b */
[--C-:B------:R-:W-:Y:S02]  /*00d0*/  IMAD.IADD R5, R2, 0x1, R11.reuse ;  /* 0x0000000102057824 */ /* 0x100fe400078e020b */
[-C--:B-1----:R-:W-:Y:S02]  /*00e0*/  IMAD R3, R3, R6.reuse, R4 ;  /* 0x0000000603037224 */ /* 0x082fe400078e0204 */
[----:B------:R-:W-:Y:S02]  /*00f0*/  IMAD R4, R10, 0x40, R0 ;  /* 0x000000400a047824 */ /* 0x000fe400078e0200 */
[-C--:B------:R-:W-:Y:S02]  /*0100*/  IMAD R2, R2, R6.reuse, R2 ;  /* 0x0000000602027224 */ /* 0x080fe400078e0202 */
[----:B------:R-:W-:-:S02]  /*0110*/  IMAD R9, R0, R6, R11 ;  /* 0x0000000600097224 */ /* 0x000fc400078e020b */
[----:B------:R-:W-:Y:S02]  /*0120*/  IMAD R7, R4, R6, R5 ;  /* 0x0000000604077224 */ /* 0x000fe400078e0205 */
[----:B----4-:R-:W-:-:S04]  /*0130*/  IMAD.WIDE R12, R3, 0x4, R16 ;  /* 0x00000004030c7825 */ /* 0x010fc800078e0210 */
[----:B------:R-:W-:Y:S01]  /*0140*/  IMAD R5, R6, 0x20, R3 ;  /* 0x0000002006057824 */ /* 0x000fe200078e0203 */
[----:B--2---:R-:W2:Y:S01]  /*0150*/  LDG.E R15, desc[UR8][R12.64] ;  /* 0x000000080c0f7981 */ /* 0x004ea2000c1e1900 */
[----:B------:R-:W-:Y:S02]  /*0160*/  IMAD.IADD R3, R2, 0x1, R9 ;  /* 0x0000000102037824 */ /* 0x000fe400078e0209 */
[C---:B------:R-:W-:Y:S01]  /*0170*/  IMAD R9, R6.reuse, 0x20, R7 ;  /* 0x0000002006097824 */ /* 0x040fe200078e0207 */
[----:B------:R0:W3:Y:S01]  /*0180*/  LDG.E R19, desc[UR8][R12.64+0x80] ;  /* 0x000080080c137981 */ /* 0x0000e2000c1e1900 */
[----:B------:R-:W-:Y:S02]  /*0190*/  IMAD R25, R6, 0x20, R3 ;  /* 0x0000002006197824 */ /* 0x000fe400078e0203 */
[----:B------:R-:W-:-:S04]  /*01a0*/  IMAD.WIDE R4, R5, 0x4, R16 ;  /* 0x0000000405047825 */ /* 0x000fc800078e0210 */
[--C-:B------:R-:W-:Y:S01]  /*01b0*/  IMAD.WIDE R6, R7, 0x4, R16.reuse ;  /* 0x0000000407067825 */ /* 0x100fe200078e0210 */
[----:B------:R-:W4:Y:S03]  /*01c0*/  LDG.E R21, desc[UR8][R4.64] ;  /* 0x0000000804157981 */ /* 0x000f26000c1e1900 */
[--C-:B------:R-:W-:Y:S01]  /*01d0*/  IMAD.WIDE R2, R3, 0x4, R16.reuse ;  /* 0x0000000403027825 */ /* 0x100fe200078e0210 */
[----:B------:R-:W5:Y:S03]  /*01e0*/  LDG.E R23, desc[UR8][R4.64+0x80] ;  /* 0x0000800804177981 */ /* 0x000f66000c1e1900 */
[--C-:B------:R-:W-:Y:S01]  /*01f0*/  IMAD.WIDE R8, R9, 0x4, R16.reuse ;  /* 0x0000000409087825 */ /* 0x100fe200078e0210 */
[----:B------:R-:W5:Y:S03]  /*0200*/  LDG.E R18, desc[UR8][R6.64] ;  /* 0x0000000806127981 */ /* 0x000f66000c1e1900 */
[----:B------:R-:W-:Y:S01]  /*0210*/  IMAD.WIDE R16, R25, 0x4, R16 ;  /* 0x0000000419107825 */ /* 0x000fe200078e0210 */
[----:B------:R-:W5:Y:S04]  /*0220*/  LDG.E R26, desc[UR8][R8.64] ;  /* 0x00000008081a7981 */ /* 0x000f68000c1e1900 */
[----:B------:R-:W5:Y:S04]  /*0230*/  LDG.E R24, desc[UR8][R6.64+0x80] ;  /* 0x0000800806187981 */ /* 0x000f68000c1e1900 */
[----:B------:R-:W5:Y:S04]  /*0240*/  LDG.E R22, desc[UR8][R8.64+0x80] ;  /* 0x0000800808167981 */ /* 0x000f68000c1e1900 */
[----:B------:R-:W5:Y:S04]  /*0250*/  LDG.E R20, desc[UR8][R2.64] ;  /* 0x0000000802147981 */ /* 0x000f68000c1e1900 */
[----:B------:R-:W5:Y:S04]  /*0260*/  LDG.E R27, desc[UR8][R2.64+0x80] ;  /* 0x00008008021b7981 */ /* 0x000f68000c1e1900 */
[----:B------:R-:W5:Y:S04]  /*0270*/  LDG.E R28, desc[UR8][R16.64] ;  /* 0x00000008101c7981 */ /* 0x000f68000c1e1900 */
[----:B------:R1:W5:Y:S01]  /*0280*/  LDG.E R29, desc[UR8][R16.64+0x80] ;  /* 0x00008008101d7981 */ /* 0x000362000c1e1900 */
[----:B------:R-:W0:Y:S01]  /*0290*/  S2UR UR6, SR_CgaCtaId ;  /* 0x00000000000679c3 */ /* 0x000e220000008800 */
[----:B------:R-:W-:-:S02]  /*02a0*/  UMOV UR4, 0x400 ;  /* 0x0000040000047882 */ /* 0x000fc40000000000 */
[----:B------:R-:W-:Y:S02]  /*02b0*/  UIADD3 UR5, UPT, UPT, UR4, 0x4000, URZ ;  /* 0x0000400004057890 */ /* 0x000fe4000fffe0ff */
[----:B0-----:R-:W-:Y:S02]  /*02c0*/  ULEA UR7, UR6, UR4, 0x18 ;  /* 0x0000000406077291 */ /* 0x001fe4000f8ec0ff */
[----:B------:R-:W-:Y:S02]  /*02d0*/  UIADD3 UR4, UPT, UPT, UR4, 0x8000, URZ ;  /* 0x0000800004047890 */ /* 0x000fe4000fffe0ff */
[----:B------:R-:W-:Y:S02]  /*02e0*/  ULEA UR5, UR6, UR5, 0x18 ;  /* 0x0000000506057291 */ /* 0x000fe4000f8ec0ff */
[----:B------:R-:W-:Y:S01]  /*02f0*/  ULEA UR6, UR6, UR4, 0x18 ;  /* 0x0000000406067291 */ /* 0x000fe2000f8ec0ff */
[----:B------:R-:W-:-:S03]  /*0300*/  LEA R12, R0, UR7, 0x8 ;  /* 0x00000007000c7c11 */ /* 0x000fc6000f8e40ff */
[C---:B------:R-:W-:Y:S02]  /*0310*/  LEA R14, R0.reuse, UR5, 0x8 ;  /* 0x00000005000e7c11 */ /* 0x040fe4000f8e40ff */
[----:B-1----:R-:W-:Y:S01]  /*0320*/  LEA R16, R0, UR6, 0x8 ;  /* 0x0000000600107c11 */ /* 0x002fe2000f8e40ff */
[C---:B------:R-:W-:Y:S02]  /*0330*/  IMAD R12, R11.reuse, 0x4, R12 ;  /* 0x000000040b0c7824 */ /* 0x040fe400078e020c */
[C---:B------:R-:W-:Y:S02]  /*0340*/  IMAD R13, R11.reuse, 0x4, R14 ;  /* 0x000000040b0d7824 */ /* 0x040fe400078e020e */
[----:B------:R-:W-:Y:S01]  /*0350*/  IMAD R17, R11, 0x4, R16 ;  /* 0x000000040b117824 */ /* 0x000fe200078e0210 */
[----:B------:R-:W-:Y:S01]  /*0360*/  UMOV UR4, URZ ;  /* 0x000000ff00047c82 */ /* 0x000fe20008000000 */
        /* <DEDUP_REMOVED lines=16> */
[----:B------:R0:W4:Y:S04]  /*0470*/  LDS R19, [R12+0x2080] ;  /* 0x002080000c137984 */ /* 0x0001280000000800 */
[----:B------:R0:W0:Y:S04]  /*0480*/  LDS R0, [R13] ;  /* 0x000000000d007984 */ /* 0x0000280000000800 */
[----:B------:R0:W0:Y:S04]  /*0490*/  LDS R2, [R13+0x2000] ;  /* 0x002000000d027984 */ /* 0x0000280000000800 */
[----:B------:R0:W0:Y:S04]  /*04a0*/  LDS R3, [R13+0x80] ;  /* 0x000080000d037984 */ /* 0x0000280000000800 */
[----:B------:R0:W0:Y:S02]  /*04b0*/  LDS R26, [R13+0x2080] ;  /* 0x002080000d1a7984 */ /* 0x0000240000000800 */
.L_x_4:
[----:B------:R-:W-:Y:S02]  /*04c0*/  ULEA UR5, UR4, UR7, 0x8 ;  /* 0x0000000704057291 */ /* 0x000fe4000f8e40ff */
[----:B0-----:R-:W-:Y:S02]  /*04d0*/  IMAD.U32 R15, RZ, RZ, UR4 ;  /* 0x00000004ff0f7e24 */ /* 0x001fe4000f8e00ff */
[----:B------:R-:W-:Y:S02]  /*04e0*/  IMAD.U32 R27, RZ, RZ, UR4 ;  /* 0x00000004ff1b7e24 */ /* 0x000fe4000f8e00ff */
[----:B------:R-:W-:Y:S01]  /*04f0*/  IMAD R15, R15, 0x4, R16 ;  /* 0x000000040f0f7824 */ /* 0x000fe200078e0210 */
[----:B------:R-:W-:Y:S01]  /*0500*/  LEA R20, R11, UR5, 0x2 ;  /* 0x000000050b147c11 */ /* 0x000fe2000f8e10ff */
[----:B------:R-:W-:-:S03]  /*0510*/  ULEA UR5, UR4, UR6, 0x8 ;  /* 0x0000000604057291 */ /* 0x000fc6000f8e40ff */
[----:B------:R-:W-:Y:S04]  /*0520*/  LDS R22, [R15] ;  /* 0x000000000f167984 */ /* 0x000fe80000000800 */
[----:B------:R-:W1:Y:S02]  /*0530*/  LDS R17, [R20] ;  /* 0x0000000014117984 */ /* 0x000e640000000800 */
[----:B-1----:R-:W-:-:S05]  /*0540*/  VIADDMNMX R21, R17, R22, R21, PT ;  /* 0x0000001611157246 */ /* 0x002fca0003800115 */
[----:B------:R-:W-:Y:S04]  /*0550*/  STS [R12], R21 ;  /* 0x000000150c007388 */ /* 0x000fe80000000800 */
[----:B------:R-:W-:Y:S04]  /*0560*/  LDS R18, [R15+0x2000] ;  /* 0x002000000f127984 */ /* 0x000fe80000000800 */
[----:B------:R-:W2:Y:S02]  /*0570*/  LDS R17, [R20] ;  /* 0x0000000014117984 */ /* 0x000ea40000000800 */
[----:B--2---:R-:W-:-:S05]  /*0580*/  VIADDMNMX R23, R17, R18, R23, PT ;  /* 0x0000001211177246 */ /* 0x004fca0003800117 */
[----:B------:R-:W-:Y:S04]  /*0590*/  STS [R12+0x2000], R23 ;  /* 0x002000170c007388 */ /* 0x000fe80000000800 */
[----:B------:R-:W3:Y:S02]  /*05a0*/  LDS R17, [R20+0x80] ;  /* 0x0000800014117984 */ /* 0x000ee40000000800 */
[----:B---3--:R-:W-:-:S05]  /*05b0*/  VIADDMNMX R25, R17, R22, R25, PT ;  /* 0x0000001611197246 */ /* 0x008fca0003800119 */
[----:B------:R-:W-:Y:S04]  /*05c0*/  STS [R12+0x80], R25 ;  /* 0x000080190c007388 */ /* 0x000fe80000000800 */
[----:B------:R-:W4:Y:S02]  /*05d0*/  LDS R17, [R20+0x80] ;  /* 0x0000800014117984 */ /* 0x000f240000000800 */
[----:B----4-:R-:W-:Y:S01]  /*05e0*/  VIADDMNMX R19, R17, R18, R19, PT ;  /* 0x0000001211137246 */ /* 0x010fe20003800113 */
[----:B------:R-:W-:Y:S01]  /*05f0*/  IMAD R18, R27, 0x4, R14 ;  /* 0x000000041b127824 */ /* 0x000fe200078e020e */
[----:B------:R-:W-:Y:S01]  /*0600*/  LEA R17, R11, UR5, 0x2 ;  /* 0x000000050b117c11 */ /* 0x000fe2000f8e10ff */
[----:B------:R-:W-:Y:S02]  /*0610*/  ULEA UR5, UR4, UR7, 0x8 ;  /* 0x0000000704057291 */ /* 0x000fe4000f8e40ff */
[----:B------:R-:W-:Y:S01]  /*0620*/  STS [R12+0x2080], R19 ;  /* 0x002080130c007388 */ /* 0x000fe20000000800 */
[----:B------:R-:W-:-:S03]  /*0630*/  UIADD3 UR4, UPT, UPT, UR4, 0x20, URZ ;  /* 0x0000002004047890 */ /* 0x000fc6000fffe0ff */
[----:B------:R-:W-:Y:S01]  /*0640*/  LDS R27, [R18] ;  /* 0x00000000121b7984 */ /* 0x000fe20000000800 */
[----:B------:R-:W-:-:S03]  /*0650*/  UISETP.NE.AND UP0, UPT, UR4, 0x40, UPT ;  /* 0x000000400400788c */ /* 0x000fc6000bf05270 */
[----:B------:R-:W0:Y:S02]  /*0660*/  LDS R29, [R17] ;  /* 0x00000000111d7984 */ /* 0x000e240000000800 */
[----:B0-----:R-:W-:-:S05]  /*0670*/  VIADDMNMX R0, R29, R27, R0, PT ;  /* 0x0000001b1d007246 */ /* 0x001fca0003800100 */
[----:B------:R-:W-:Y:S04]  /*0680*/  STS [R13], R0 ;  /* 0x000000000d007388 */ /* 0x000fe80000000800 */
[----:B------:R-:W0:Y:S02]  /*0690*/  LDS R20, [R18+0x2000] ;  /* 0x0020000012147984 */ /* 0x000e240000000800 */
[----:B0-----:R-:W-:-:S05]  /*06a0*/  VIADDMNMX R20, R29, R20, R2, PT ;  /* 0x000000141d147246 */ /* 0x001fca0003800102 */
[----:B------:R-:W-:Y:S04]  /*06b0*/  STS [R13+0x2000], R20 ;  /* 0x002000140d007388 */ /* 0x000fe80000000800 */
[----:B------:R-:W-:Y:S04]  /*06c0*/  LDS R24, [R18] ;  /* 0x0000000012187984 */ /* 0x000fe80000000800 */
[----:B------:R-:W0:Y:S02]  /*06d0*/  LDS R27, [R17+0x80] ;  /* 0x00008000111b7984 */ /* 0x000e240000000800 */
[----:B0-----:R-:W-:-:S02]  /*06e0*/  VIADDMNMX R24, R27, R24, R3, PT ;  /* 0x000000181b187246 */ /* 0x001fc40003800103 */
[----:B------:R-:W-:-:S03]  /*06f0*/  LEA R3, R11, UR5, 0x2 ;  /* 0x000000050b037c11 */ /* 0x000fc6000f8e10ff */
[----:B------:R-:W-:Y:S04]  /*0700*/  STS [R13+0x80], R24 ;  /* 0x000080180d007388 */ /* 0x000fe80000000800 */
[----:B------:R-:W0:Y:S02]  /*0710*/  LDS R2, [R18+0x2000] ;  /* 0x0020000012027984 */ /* 0x000e240000000800 */
[----:B0-----:R-:W-:-:S05]  /*0720*/  VIADDMNMX R2, R2, R27, R26, PT ;  /* 0x0000001b02027246 */ /* 0x001fca000380011a */
[----:B------:R-:W-:Y:S04]  /*0730*/  STS [R13+0x2080], R2 ;  /* 0x002080020d007388 */ /* 0x000fe80000000800 */
[----:B------:R-:W-:Y:S04]  /*0740*/  LDS R22, [R15+0x4] ;  /* 0x000004000f167984 */ /* 0x000fe80000000800 */
[----:B------:R-:W0:Y:S02]  /*0750*/  LDS R26, [R3+0x100] ;  /* 0x00010000031a7984 */ /* 0x000e240000000800 */
[----:B0-----:R-:W-:-:S05]  /*0760*/  VIADDMNMX R21, R26, R22, R21, PT ;  /* 0x000000161a157246 */ /* 0x001fca0003800115 */
[----:B------:R-:W-:Y:S04]  /*0770*/  STS [R12], R21 ;  /* 0x000000150c007388 */ /* 0x000fe80000000800 */
[----:B------:R-:W-:Y:S04]  /*0780*/  LDS R26, [R15+0x2004] ;  /* 0x002004000f1a7984 */ /* 0x000fe80000000800 */
[----:B------:R-:W0:Y:S02]  /*0790*/  LDS R27, [R3+0x100] ;  /* 0x00010000031b7984 */ /* 0x000e240000000800 */
[----:B0-----:R-:W-:-:S05]  /*07a0*/  VIADDMNMX R23, R27, R26, R23, PT ;  /* 0x0000001a1b177246 */ /* 0x001fca0003800117 */
[----:B------:R-:W-:Y:S04]  /*07b0*/  STS [R12+0x2000], R23 ;  /* 0x002000170c007388 */ /* 0x000fe80000000800 */
[----:B------:R-:W0:Y:S02]  /*07c0*/  LDS R27, [R3+0x180] ;  /* 0x00018000031b7984 */ /* 0x000e240000000800 */
[----:B0-----:R-:W-:-:S05]  /*07d0*/  VIADDMNMX R25, R27, R22, R25, PT ;  /* 0x000000161b197246 */ /* 0x001fca0003800119 */
        /* <DEDUP_REMOVED lines=8> */
[----:B------:R-:W0:Y:S02]  /*0860*/  LDS R0, [R18+0x2004] ;  /* 0x0020040012007984 */ /* 0x000e240000000800 */
[----:B0-----:R-:W-:-:S05]  /*0870*/  VIADDMNMX R20, R29, R0, R20, PT ;  /* 0x000000001d147246 */ /* 0x001fca0003800114 */
[----:B------:R-:W-:Y:S04]  /*0880*/  STS [R13+0x2000], R20 ;  /* 0x002000140d007388 */ /* 0x000fe80000000800 */
[----:B------:R-:W-:Y:S04]  /*0890*/  LDS R27, [R18+0x4] ;  /* 0x00000400121b7984 */ /* 0x000fe80000000800 */
        /* <DEDUP_REMOVED lines=845> */
[----:B------:R0:W-:Y:S01]  /*3d70*/  STS [R13+0x2080], R26 ;  /* 0x0020801a0d007388 */ /* 0x0001e20000000800 */
[----:B------:R-:W-:Y:S05]  /*3d80*/  BRA.U UP0, `(.L_x_4) ;  /* 0xffffffc500cc7547 */ /* 0x000fea000b83ffff */
[----:B------:R-:W1:Y:S01]  /*3d90*/  S2R R15, SR_TID.X ;  /* 0x00000000000f7919 */ /* 0x000e620000002100 */
[----:B------:R-:W2:Y:S01]  /*3da0*/  LDCU UR4, c[0x0][0x388] ;  /* 0x00007100ff0477ac */ /* 0x000ea20008000800 */
[----:B0-----:R-:W0:Y:S01]  /*3db0*/  LDC.64 R12, c[0x0][0x380] ;  /* 0x0000e000ff0c7b82 */ /* 0x001e220000000a00 */
[----:B------:R-:W3:Y:S01]  /*3dc0*/  S2R R11, SR_TID.Y ;  /* 0x00000000000b7919 */ /* 0x000ee20000002200 */
[----:B------:R-:W4:Y:S01]  /*3dd0*/  LDCU UR5, c[0x0][0x38c] ;  /* 0x00007180ff0577ac */ /* 0x000f220008000800 */
[----:B--2---:R-:W-:Y:S01]  /*3de0*/  USHF.L.U32 UR4, UR4, 0x6, URZ ;  /* 0x0000000604047899 */ /* 0x004fe200080006ff */
[----:B-1----:R-:W-:-:S05]  /*3df0*/  IMAD R10, R10, 0x40, R15 ;  /* 0x000000400a0a7824 */ /* 0x002fca00078e020f */
[----:B---3--:R-:W-:-:S04]  /*3e00*/  VIADD R11, R11, UR4 ;  /* 0x000000040b0b7c36 */ /* 0x008fc80008000000 */
[----:B----4-:R-:W-:-:S04]  /*3e10*/  IMAD R11, R11, UR5, R10 ;  /* 0x000000050b0b7c24 */ /* 0x010fc8000f8e020a */
[----:B0-----:R-:W-:-:S05]  /*3e20*/  IMAD.WIDE R12, R11, 0x4, R12 ;  /* 0x000000040b0c7825 */ /* 0x001fca00078e020c */
[----:B------:R-:W-:Y:S04]  /*3e30*/  STG.E desc[UR8][R12.64], R21 ;  /* 0x000000150c007986 */ /* 0x000fe8000c101908 */
[----:B------:R-:W-:Y:S04]  /*3e40*/  STG.E desc[UR8][R4.64], R23 ;  /* 0x0000001704007986 */ /* 0x000fe8000c101908 */
[----:B------:R-:W-:Y:S04]  /*3e50*/  STG.E desc[UR8][R12.64+0x80], R25 ;  /* 0x000080190c007986 */ /* 0x000fe8000c101908 */
[----:B------:R-:W-:Y:S04]  /*3e60*/  STG.E desc[UR8][R4.64+0x80], R19 ;  /* 0x0000801304007986 */ /* 0x000fe8000c101908 */
[----:B------:R-:W-:Y:S04]  /*3e70*/  STG.E desc[UR8][R6.64], R0 ;  /* 0x0000000006007986 */ /* 0x000fe8000c101908 */
[----:B------:R-:W-:Y:S04]  /*3e80*/  STG.E desc[UR8][R8.64], R2 ;  /* 0x0000000208007986 */ /* 0x000fe8000c101908 */
[----:B------:R-:W-:Y:S04]  /*3e90*/  STG.E desc[UR8][R6.64+0x80], R3 ;  /* 0x0000800306007986 */ /* 0x000fe8000c101908 */
[----:B------:R-:W-:Y:S01]  /*3ea0*/  STG.E desc[UR8][R8.64+0x80], R26 ;  /* 0x0000801a08007986 */ /* 0x000fe2000c101908 */
[----:B------:R-:W-:Y:S05]  /*3eb0*/  EXIT ;  /* 0x000000000000794d */ /* 0x000fea0003800000 */
.L_x_5:
        /* <DEDUP_REMOVED lines=12> */
.L_x_12:


//--------------------- .text._Z10phase2_horPiii  --------------------------
	.section	.text._Z10phase2_horPiii,"ax",@progbits
	.align	128
        .global         _Z10phase2_horPiii
        .type           _Z10phase2_horPiii,@function
        .size           _Z10phase2_horPiii,(.L_x_13 - _Z10phase2_horPiii)
        .other          _Z10phase2_horPiii,@"STO_CUDA_ENTRY STV_DEFAULT"
_Z10phase2_horPiii:
.text._Z10phase2_horPiii:
[----:B------:R-:W-:Y:S01]  /*0000*/  LDC R1, c[0x0][0x37c] ;  /* 0x0000df00ff017b82 */ /* 0x000fe20000000800 */
[----:B------:R-:W0:Y:S07]  /*0010*/  S2R R3, SR_CTAID.X ;  /* 0x0000000000037919 */ /* 0x000e2e0000002500 */
[----:B------:R-:W0:Y:S02]  /*0020*/  LDC R4, c[0x0][0x388] ;  /* 0x0000e200ff047b82 */ /* 0x000e240000000800 */
[----:B0-----:R-:W-:-:S13]  /*0030*/  ISETP.NE.AND P0, PT, R3, R4, PT ;  /* 0x000000040300720c */ /* 0x001fda0003f05270 */
[----:B------:R-:W-:Y:S05]  /*0040*/  @!P0 EXIT ;  /* 0x000000000000894d */ /* 0x000fea0003800000 */
[----:B------:R-:W0:Y:S01]  /*0050*/  S2R R0, SR_TID.X ;  /* 0x0000000000007919 */ /* 0x000e220000002100 */
[----:B------:R-:W1:Y:S01]  /*0060*/  LDC R8, c[0x0][0x38c] ;  /* 0x0000e300ff087b82 */ /* 0x000e620000000800 */
[----:B------:R-:W-:Y:S01]  /*0070*/  IMAD.SHL.U32 R4, R4, 0x40, RZ ;  /* 0x0000004004047824 */ /* 0x000fe200078e00ff */
[----:B------:R-:W2:Y:S01]  /*0080*/  LDCU.64 UR8, c[0x0][0x358] ;  /* 0x00006b00ff0877ac */ /* 0x000ea20008000a00 */
[----:B------:R-:W3:Y:S05]  /*0090*/  S2R R9, SR_TID.Y ;  /* 0x0000000000097919 */ /* 0x000eea0000002200 */
[----:B------:R-:W4:Y:S01]  /*00a0*/  LDC.64 R6, c[0x0][0x380] ;  /* 0x0000e000ff067b82 */ /* 0x000f220000000a00 */
[----:B0-----:R-:W-:-:S02]  /*00b0*/  IMAD R2, R3, 0x40, R0 ;  /* 0x0000004003027824 */ /* 0x001fc400078e0200 */
[C---:B---3--:R-:W-:Y:S02]  /*00c0*/  IMAD.IADD R3, R4.reuse, 0x1, R9 ;  /* 0x0000000104037824 */ /* 0x048fe400078e0209 */
        /* <DEDUP_REMOVED lines=15> */
[----:B------:R0:W5:Y:S04]  /*01c0*/  LDG.E R16, desc[UR8][R10.64+0x80] ;  /* 0x000080080a107981 */ /* 0x000168000c1e1900 */
[----:B------:R-:W5:Y:S04]  /*01d0*/  LDG.E R14, desc[UR8][R12.64] ;  /* 0x000000080c0e7981 */ /* 0x000f68000c1e1900 */
[----:B------:R-:W5:Y:S01]  /*01e0*/  LDG.E R18, desc[UR8][R12.64+0x80] ;  /* 0x000080080c127981 */ /* 0x000f62000c1e1900 */
[----:B------:R-:W1:Y:S01]  /*01f0*/  S2UR UR5, SR_CgaCtaId ;  /* 0x00000000000579c3 */ /* 0x000e620000008800 */
[----:B------:R-:W-:-:S02]  /*0200*/  UMOV UR4, 0x400 ;  /* 0x0000040000047882 */ /* 0x000fc40000000000 */
[----:B-1----:R-:W-:Y:S02]  /*0210*/  ULEA UR6, UR5, UR4, 0x18 ;  /* 0x0000000405067291 */ /* 0x002fe4000f8ec0ff */
[----:B------:R-:W-:-:S04]  /*0220*/  UIADD3 UR4, UPT, UPT, UR4, 0x4000, URZ ;  /* 0x0000400004047890 */ /* 0x000fc8000fffe0ff */
[----:B------:R-:W-:Y:S01]  /*0230*/  ULEA UR4, UR5, UR4, 0x18 ;  /* 0x0000000405047291 */ /* 0x000fe2000f8ec0ff */
[----:B------:R-:W-:-:S05]  /*0240*/  LEA R15, R9, UR6, 0x8 ;  /* 0x00000006090f7c11 */ /* 0x000fca000f8e40ff */
[----:B------:R-:W-:Y:S01]  /*0250*/  LEA R9, R9, UR4, 0x8 ;  /* 0x0000000409097c11 */ /* 0x000fe2000f8e40ff */
[----:B------:R-:W-:-:S04]  /*0260*/  IMAD R6, R0, 0x4, R15 ;  /* 0x0000000400067824 */ /* 0x000fc800078e020f */
[C---:B0-----:R-:W-:Y:S01]  /*0270*/  IMAD R11, R0.reuse, 0x4, R9 ;  /* 0x00000004000b7824 */ /* 0x041fe200078e0209 */
[----:B------:R-:W-:Y:S01]  /*0280*/  LEA R0, R0, UR6, 0x2 ;  /* 0x0000000600007c11 */ /* 0x000fe2000f8e10ff */
[----:B------:R-:W-:-:S04]  /*0290*/  UMOV UR4, 0x2000 ;  /* 0x0000200000047882 */ /* 0x000fc80000000000 */
[----:B------:R-:W-:Y:S01]  /*02a0*/  VIADD R0, R0, 0x1000 ;  /* 0x0000100000007836 */ /* 0x000fe20000000000 */
        /* <DEDUP_REMOVED lines=13> */
[----:B0-----:R-:W-:-:S07]  /*0380*/  VIADD R7, R9, 0x2000 ;  /* 0x0000200009077836 */ /* 0x001fce0000000000 */
.L_x_6:
[----:B-1----:R-:W-:Y:S01]  /*0390*/  LDS R8, [R7+-0x2000] ;  /* 0xffe0000007087984 */ /* 0x002fe20000000800 */
[----:B------:R-:W-:-:S03]  /*03a0*/  UIADD3 UR4, UPT, UPT, UR4, 0x80, URZ ;  /* 0x0000008004047890 */ /* 0x000fc6000fffe0ff */
[----:B------:R-:W2:Y:S01]  /*03b0*/  LDS R9, [R0+-0x1000] ;  /* 0xfff0000000097984 */ /* 0x000ea20000000800 */
[----:B------:R-:W-:Y:S01]  /*03c0*/  UISETP.NE.AND UP0, UPT, UR4, 0x2100, UPT ;  /* 0x000021000400788c */ /* 0x000fe2000bf05270 */
[----:B--2---:R-:W-:-:S05]  /*03d0*/  VIADDMNMX R9, R9, R8, R13, PT ;  /* 0x0000000809097246 */ /* 0x004fca000380010d */
[----:B------:R-:W-:Y:S04]  /*03e0*/  STS [R6], R9 ;  /* 0x0000000906007388 */ /* 0x000fe80000000800 */
[----:B------:R-:W-:Y:S04]  /*03f0*/  LDS R10, [R7] ;  /* 0x00000000070a7984 */ /* 0x000fe80000000800 */
[----:B------:R-:W3:Y:S02]  /*0400*/  LDS R11, [R0+-0x1000] ;  /* 0xfff00000000b7984 */ /* 0x000ee40000000800 */
[----:B---3--:R-:W-:-:S05]  /*0410*/  VIADDMNMX R11, R11, R10, R15, PT ;  /* 0x0000000a0b0b7246 */ /* 0x008fca000380010f */
[----:B------:R-:W-:Y:S04]  /*0420*/  STS [R6+0x2000], R11 ;  /* 0x0020000b06007388 */ /* 0x000fe80000000800 */
[----:B------:R-:W4:Y:S02]  /*0430*/  LDS R12, [R0+-0xf80] ;  /* 0xfff08000000c7984 */ /* 0x000f240000000800 */
[----:B----4-:R-:W-:-:S05]  /*0440*/  VIADDMNMX R23, R12, R8, R23, PT ;  /* 0x000000080c177246 */ /* 0x010fca0003800117 */
[----:B------:R-:W-:Y:S04]  /*0450*/  STS [R6+0x80], R23 ;  /* 0x0000801706007388 */ /* 0x000fe80000000800 */
[----:B0-----:R-:W0:Y:S02]  /*0460*/  LDS R8, [R0+-0xf80] ;  /* 0xfff0800000087984 */ /* 0x001e240000000800 */
[----:B0-----:R-:W-:-:S05]  /*0470*/  VIADDMNMX R17, R8, R10, R17, PT ;  /* 0x0000000a08117246 */ /* 0x001fca0003800111 */
[----:B------:R-:W-:Y:S04]  /*0480*/  STS [R6+0x2080], R17 ;  /* 0x0020801106007388 */ /* 0x000fe80000000800 */
[----:B------:R-:W-:Y:S04]  /*0490*/  LDS R8, [R7+-0x1ffc] ;  /* 0xffe0040007087984 */ /* 0x000fe80000000800 */
[----:B------:R-:W0:Y:S02]  /*04a0*/  LDS R10, [R0+-0xf00] ;  /* 0xfff10000000a7984 */ /* 0x000e240000000800 */
[----:B0-----:R-:W-:-:S05]  /*04b0*/  VIADDMNMX R9, R10, R8, R9, PT ;  /* 0x000000080a097246 */ /* 0x001fca0003800109 */
[----:B------:R-:W-:Y:S04]  /*04c0*/  STS [R6], R9 ;  /* 0x0000000906007388 */ /* 0x000fe80000000800 */
[----:B------:R-:W-:Y:S04]  /*04d0*/  LDS R10, [R7+0x4] ;  /* 0x00000400070a7984 */ /* 0x000fe80000000800 */
[----:B------:R-:W0:Y:S02]  /*04e0*/  LDS R12, [R0+-0xf00] ;  /* 0xfff10000000c7984 */ /* 0x000e240000000800 */
[----:B0-----:R-:W-:-:S05]  /*04f0*/  VIADDMNMX R11, R12, R10, R11, PT ;  /* 0x0000000a0c0b7246 */ /* 0x001fca000380010b */
[----:B------:R-:W-:Y:S04]  /*0500*/  STS [R6+0x2000], R11 ;  /* 0x0020000b06007388 */ /* 0x000fe80000000800 */
[----:B------:R-:W0:Y:S02]  /*0510*/  LDS R12, [R0+-0xe80] ;  /* 0xfff18000000c7984 */ /* 0x000e240000000800 */
[----:B0-----:R-:W-:-:S05]  /*0520*/  VIADDMNMX R23, R12, R8, R23, PT ;  /* 0x000000080c177246 */ /* 0x001fca0003800117 */
[----:B------:R-:W-:Y:S04]  /*0530*/  STS [R6+0x80], R23 ;  /* 0x0000801706007388 */ /* 0x000fe80000000800 */
[----:B------:R-:W0:Y:S02]  /*0540*/  LDS R8, [R0+-0xe80] ;  /* 0xfff1800000087984 */ /* 0x000e240000000800 */
        /* <DEDUP_REMOVED lines=199> */
[----:B------:R-:W0:Y:S02]  /*11c0*/  LDS R10, [R0] ;  /* 0x00000000000a7984 */ /* 0x000e240000000800 */
[----:B0-----:R-:W-:-:S05]  /*11d0*/  VIADDMNMX R9, R10, R8, R9, PT ;  /* 0x000000080a097246 */ /* 0x001fca0003800109 */
[----:B------:R-:W-:Y:S04]  /*11e0*/  STS [R6], R9 ;  /* 0x0000000906007388 */ /* 0x000fe80000000800 */
[----:B------:R-:W-:Y:S04]  /*11f0*/  LDS R10, [R7+0x40] ;  /* 0x00004000070a7984 */ /* 0x000fe80000000800 */
[----:B------:R-:W0:Y:S02]  /*1200*/  LDS R12, [R0] ;  /* 0x00000000000c7984 */ /* 0x000e240000000800 */
        /* <DEDUP_REMOVED lines=208> */
[----:B------:R0:W-:Y:S04]  /*1f10*/  LDS R10, [R7+0x7c] ;  /* 0x00007c00070a7984 */ /* 0x0001e80000000800 */
[----:B------:R-:W1:Y:S01]  /*1f20*/  LDS R15, [R0+0xf00] ;  /* 0x000f0000000f7984 */ /* 0x000e620000000800 */
[----:B0-----:R-:W-:Y:S01]  /*1f30*/  VIADD R7, R7, 0x80 ;  /* 0x0000008007077836 */ /* 0x001fe20000000000 */
[----:B-1----:R-:W-:-:S05]  /*1f40*/  VIADDMNMX R15, R15, R10, R11, PT ;  /* 0x0000000a0f0f7246 */ /* 0x002fca000380010b */
[----:B------:R-:W-:Y:S04]  /*1f50*/  STS [R6+0x2000], R15 ;  /* 0x0020000f06007388 */ /* 0x000fe80000000800 */
[----:B------:R-:W0:Y:S02]  /*1f60*/  LDS R9, [R0+0xf80] ;  /* 0x000f800000097984 */ /* 0x000e240000000800 */
[----:B0-----:R-:W-:-:S05]  /*1f70*/  VIADDMNMX R23, R9, R8, R23, PT ;  /* 0x0000000809177246 */ /* 0x001fca0003800117 */
        /* <DEDUP_REMOVED lines=11> */
.L_x_7:
        /* <DEDUP_REMOVED lines=13> */
.L_x_13:


//--------------------- .text._Z6phase1Piii       --------------------------
	.section	.text._Z6phase1Piii,"ax",@progbits
	.align	128
        .global         _Z6phase1Piii
        .type           _Z6phase1Piii,@function
        .size           _Z6phase1Piii,(.L_x_14 - _Z6phase1Piii)
        .other          _Z6phase1Piii,@"STO_CUDA_ENTRY STV_DEFAULT"
_Z6phase1Piii:
.text._Z6phase1Piii:
[----:B------:R-:W-:Y:S01]  /*0000*/  LDC R1, c[0x0][0x37c] ;  /* 0x0000df00ff017b82 */ /* 0x000fe20000000800 */
[----:B------:R-:W0:Y:S07]  /*0010*/  S2R R6, SR_TID.Y ;  /* 0x0000000000067919 */ /* 0x000e2e0000002200 */
[----:B------:R-:W1:Y:S01]  /*0020*/  LDC.64 R8, c[0x0][0x388] ;  /* 0x0000e200ff087b82 */ /* 0x000e620000000a00 */
[----:B------:R-:W2:Y:S01]  /*0030*/  LDCU.64 UR6, c[0x0][0x358] ;  /* 0x00006b00ff0677ac */ /* 0x000ea20008000a00 */
[----:B------:R-:W0:Y:S06]  /*0040*/  S2R R0, SR_TID.X ;  /* 0x0000000000007919 */ /* 0x000e2c0000002100 */
[----:B------:R-:W3:Y:S01]  /*0050*/  LDC.64 R4, c[0x0][0x380] ;  /* 0x0000e000ff047b82 */ /* 0x000ee20000000a00 */
[----:B-1----:R-:W-:-:S02]  /*0060*/  IMAD R2, R8, R9, R8 ;  /* 0x0000000908027224 */ /* 0x002fc400078e0208 */
[----:B0-----:R-:W-:-:S04]  /*0070*/  IMAD R3, R6, R9, R0 ;  /* 0x0000000906037224 */ /* 0x001fc800078e0200 */
[----:B------:R-:W-:-:S04]  /*0080*/  IMAD R2, R2, 0x40, R3 ;  /* 0x0000004002027824 */ /* 0x000fc800078e0203 */
[----:B------:R-:W-:Y:S02]  /*0090*/  IMAD R7, R9, 0x20, R2 ;  /* 0x0000002009077824 */ /* 0x000fe400078e0202 */
[----:B---3--:R-:W-:-:S04]  /*00a0*/  IMAD.WIDE R2, R2, 0x4, R4 ;  /* 0x0000000402027825 */ /* 0x008fc800078e0204 */
[----:B------:R-:W-:Y:S01]  /*00b0*/  IMAD.WIDE R4, R7, 0x4, R4 ;  /* 0x0000000407047825 */ /* 0x000fe200078e0204 */
[----:B--2---:R-:W2:Y:S04]  /*00c0*/  LDG.E R9, desc[UR6][R2.64] ;  /* 0x0000000602097981 */ /* 0x004ea8000c1e1900 */
[----:B------:R-:W3:Y:S04]  /*00d0*/  LDG.E R11, desc[UR6][R4.64] ;  /* 0x00000006040b7981 */ /* 0x000ee8000c1e1900 */
[----:B------:R-:W4:Y:S04]  /*00e0*/  LDG.E R13, desc[UR6][R2.64+0x80] ;  /* 0x00008006020d7981 */ /* 0x000f28000c1e1900 */
[----:B------:R-:W5:Y:S01]  /*00f0*/  LDG.E R15, desc[UR6][R4.64+0x80] ;  /* 0x00008006040f7981 */ /* 0x000f62000c1e1900 */
[----:B------:R-:W0:Y:S01]  /*0100*/  S2UR UR5, SR_CgaCtaId ;  /* 0x00000000000579c3 */ /* 0x000e220000008800 */
[----:B------:R-:W-:Y:S01]  /*0110*/  UMOV UR4, 0x400 ;  /* 0x0000040000047882 */ /* 0x000fe20000000000 */
[----:B------:R-:W-:Y:S01]  /*0120*/  IMAD.MOV.U32 R8, RZ, RZ, RZ ;  /* 0x000000ffff087224 */ /* 0x000fe200078e00ff */
[----:B0-----:R-:W-:-:S06]  /*0130*/  ULEA UR4, UR5, UR4, 0x18 ;  /* 0x0000000405047291 */ /* 0x001fcc000f8ec0ff */
[----:B------:R-:W-:-:S05]  /*0140*/  LEA R7, R6, UR4, 0x8 ;  /* 0x0000000406077c11 */ /* 0x000fca000f8e40ff */
[----:B------:R-:W-:-:S05]  /*0150*/  IMAD R6, R0, 0x4, R7 ;  /* 0x0000000400067824 */ /* 0x000fca00078e0207 */
[----:B--2---:R0:W-:Y:S04]  /*0160*/  STS [R6], R9 ;  /* 0x0000000906007388 */ /* 0x0041e80000000800 */
[----:B---3--:R0:W-:Y:S04]  /*0170*/  STS [R6+0x2000], R11 ;  /* 0x0020000b06007388 */ /* 0x0081e80000000800 */
[----:B----4-:R0:W-:Y:S04]  /*0180*/  STS [R6+0x80], R13 ;  /* 0x0000800d06007388 */ /* 0x0101e80000000800 */
[----:B-----5:R0:W-:Y:S01]  /*0190*/  STS [R6+0x2080], R15 ;  /* 0x0020800f06007388 */ /* 0x0201e20000000800 */
[----:B------:R-:W-:Y:S06]  /*01a0*/  BAR.SYNC.DEFER_BLOCKING 0x0 ;  /* 0x0000000000007b1d */ /* 0x000fec0000010000 */
.L_x_8:
[C---:B0-----:R-:W-:Y:S01]  /*01b0*/  LEA R11, R8.reuse, UR4, 0x8 ;  /* 0x00000004080b7c11 */ /* 0x041fe2000f8e40ff */
[C---:B------:R-:W-:Y:S01]  /*01c0*/  IMAD R9, R8.reuse, 0x4, R7 ;  /* 0x0000000408097824 */ /* 0x040fe200078e0207 */
[----:B-1----:R-:W-:Y:S01]  /*01d0*/  LDS R13, [R6] ;  /* 0x00000000060d7984 */ /* 0x002fe20000000800 */
[----:B------:R-:W-:Y:S02]  /*01e0*/  VIADD R8, R8, 0x20 ;  /* 0x0000002008087836 */ /* 0x000fe40000000000 */
[----:B------:R-:W-:Y:S01]  /*01f0*/  IMAD R10, R0, 0x4, R11 ;  /* 0x00000004000a7824 */ /* 0x000fe200078e020b */
[----:B------:R-:W-:Y:S02]  /*0200*/  LDS R14, [R6+0x2000] ;  /* 0x00200000060e7984 */ /* 0x000fe40000000800 */
[----:B------:R-:W-:Y:S02]  /*0210*/  ISETP.NE.AND P0, PT, R8, 0x40, PT ;  /* 0x000000400800780c */ /* 0x000fe40003f05270 */
[----:B------:R-:W-:Y:S04]  /*0220*/  LDS R11, [R9] ;  /* 0x00000000090b7984 */ /* 0x000fe80000000800 */
[----:B------:R-:W0:Y:S02]  /*0230*/  LDS R12, [R10] ;  /* 0x000000000a0c7984 */ /* 0x000e240000000800 */
[----:B0-----:R-:W-:-:S05]  /*0240*/  VIADDMNMX R11, R12, R11, R13, PT ;  /* 0x0000000b0c0b7246 */ /* 0x001fca000380010d */
[----:B------:R-:W-:Y:S04]  /*0250*/  STS [R6], R11 ;  /* 0x0000000b06007388 */ /* 0x000fe80000000800 */
[----:B------:R-:W-:Y:S04]  /*0260*/  LDS R12, [R9+0x2000] ;  /* 0x00200000090c7984 */ /* 0x000fe80000000800 */
[----:B------:R-:W0:Y:S02]  /*0270*/  LDS R13, [R10] ;  /* 0x000000000a0d7984 */ /* 0x000e240000000800 */
[----:B0-----:R-:W-:-:S02]  /*0280*/  VIADDMNMX R13, R13, R12, R14, PT ;  /* 0x0000000c0d0d7246 */ /* 0x001fc4000380010e */
[----:B------:R-:W-:Y:S04]  /*0290*/  LDS R14, [R6+0x80] ;  /* 0x00008000060e7984 */ /* 0x000fe80000000800 */
[----:B------:R-:W-:Y:S04]  /*02a0*/  STS [R6+0x2000], R13 ;  /* 0x0020000d06007388 */ /* 0x000fe80000000800 */
[----:B------:R-:W-:Y:S04]  /*02b0*/  LDS R12, [R9] ;  /* 0x00000000090c7984 */ /* 0x000fe80000000800 */
[----:B------:R-:W0:Y:S02]  /*02c0*/  LDS R15, [R10+0x80] ;  /* 0x000080000a0f7984 */ /* 0x000e240000000800 */
[----:B0-----:R-:W-:-:S02]  /*02d0*/  VIADDMNMX R15, R15, R12, R14, PT ;  /* 0x0000000c0f0f7246 */ /* 0x001fc4000380010e */
[----:B------:R-:W-:Y:S04]  /*02e0*/  LDS R14, [R6+0x2080] ;  /* 0x00208000060e7984 */ /* 0x000fe80000000800 */
[----:B------:R-:W-:Y:S04]  /*02f0*/  STS [R6+0x80], R15 ;  /* 0x0000800f06007388 */ /* 0x000fe80000000800 */
[----:B------:R-:W-:Y:S04]  /*0300*/  LDS R11, [R9+0x2000] ;  /* 0x00200000090b7984 */ /* 0x000fe80000000800 */
[----:B------:R-:W0:Y:S02]  /*0310*/  LDS R12, [R10+0x80] ;  /* 0x000080000a0c7984 */ /* 0x000e240000000800 */
[----:B0-----:R-:W-:-:S05]  /*0320*/  VIADDMNMX R11, R12, R11, R14, PT ;  /* 0x0000000b0c0b7246 */ /* 0x001fca000380010e */
[----:B------:R-:W-:Y:S01]  /*0330*/  STS [R6+0x2080], R11 ;  /* 0x0020800b06007388 */ /* 0x000fe20000000800 */
[----:B------:R-:W-:Y:S06]  /*0340*/  BAR.SYNC.DEFER_BLOCKING 0x0 ;  /* 0x0000000000007b1d */ /* 0x000fec0000010000 */
[----:B------:R-:W-:Y:S04]  /*0350*/  LDS R12, [R9+0x4] ;  /* 0x00000400090c7984 */ /* 0x000fe80000000800 */
[----:B------:R-:W-:Y:S04]  /*0360*/  LDS R13, [R10+0x100] ;  /* 0x000100000a0d7984 */ /* 0x000fe80000000800 */
[----:B------:R-:W0:Y:S02]  /*0370*/  LDS R14, [R6] ;  /* 0x00000000060e7984 */ /* 0x000e240000000800 */
[----:B0-----:R-:W-:-:S02]  /*0380*/  VIADDMNMX R13, R13, R12, R14, PT ;  /* 0x0000000c0d0d7246 */ /* 0x001fc4000380010e */
[----:B------:R-:W-:Y:S04]  /*0390*/  LDS R14, [R6+0x2000] ;  /* 0x00200000060e7984 */ /* 0x000fe80000000800 */
[----:B------:R-:W-:Y:S04]  /*03a0*/  STS [R6], R13 ;  /* 0x0000000d06007388 */ /* 0x000fe80000000800 */
[----:B------:R-:W-:Y:S04]  /*03b0*/  LDS R12, [R9+0x2004] ;  /* 0x00200400090c7984 */ /* 0x000fe80000000800 */
[----:B------:R-:W0:Y:S02]  /*03c0*/  LDS R15, [R10+0x100] ;  /* 0x000100000a0f7984 */ /* 0x000e240000000800 */
[----:B0-----:R-:W-:-:S02]  /*03d0*/  VIADDMNMX R15, R15, R12, R14, PT ;  /* 0x0000000c0f0f7246 */ /* 0x001fc4000380010e */
[----:B------:R-:W-:Y:S04]  /*03e0*/  LDS R14, [R6+0x80] ;  /* 0x00008000060e7984 */ /* 0x000fe80000000800 */
[----:B------:R-:W-:Y:S04]  /*03f0*/  STS [R6+0x2000], R15 ;  /* 0x0020000f06007388 */ /* 0x000fe80000000800 */
[----:B------:R-:W-:Y:S04]  /*0400*/  LDS R11, [R9+0x4] ;  /* 0x00000400090b7984 */ /* 0x000fe80000000800 */
        /* <DEDUP_REMOVED lines=637> */
[----:B------:R1:W-:Y:S01]  /*2be0*/  STS [R6+0x2080], R13 ;  /* 0x0020800d06007388 */ /* 0x0003e20000000800 */
[----:B------:R-:W-:Y:S06]  /*2bf0*/  BAR.SYNC.DEFER_BLOCKING 0x0 ;  /* 0x0000000000007b1d */ /* 0x000fec0000010000 */
[----:B------:R-:W-:Y:S05]  /*2c00*/  @P0 BRA `(.L_x_8) ;  /* 0xffffffd400680947 */ /* 0x000fea000383ffff */
[----:B------:R-:W0:Y:S04]  /*2c10*/  LDS R7, [R6] ;  /* 0x0000000006077984 */ /* 0x000e280000000800 */
[----:B------:R-:W2:Y:S04]  /*2c20*/  LDS R9, [R6+0x2000] ;  /* 0x0020000006097984 */ /* 0x000ea80000000800 */
[----:B------:R-:W3:Y:S04]  /*2c30*/  LDS R11, [R6+0x80] ;  /* 0x00008000060b7984 */ /* 0x000ee80000000800 */
[----:B-1----:R-:W1:Y:S04]  /*2c40*/  LDS R13, [R6+0x2080] ;  /* 0x00208000060d7984 */ /* 0x002e680000000800 */
[----:B0-----:R-:W-:Y:S04]  /*2c50*/  STG.E desc[UR6][R2.64], R7 ;  /* 0x0000000702007986 */ /* 0x001fe8000c101906 */
[----:B--2---:R-:W-:Y:S04]  /*2c60*/  STG.E desc[UR6][R4.64], R9 ;  /* 0x0000000904007986 */ /* 0x004fe8000c101906 */
[----:B---3--:R-:W-:Y:S04]  /*2c70*/  STG.E desc[UR6][R2.64+0x80], R11 ;  /* 0x0000800b02007986 */ /* 0x008fe8000c101906 */
[----:B-1----:R-:W-:Y:S01]  /*2c80*/  STG.E desc[UR6][R4.64+0x80], R13 ;  /* 0x0000800d04007986 */ /* 0x002fe2000c101906 */
[----:B------:R-:W-:Y:S05]  /*2c90*/  EXIT ;  /* 0x000000000000794d */ /* 0x000fea0003800000 */
.L_x_9:
        /* <DEDUP_REMOVED lines=14> */
.L_x_14:


//--------------------- .nv.shared._Z6phase3Piiii --------------------------
	.section	.nv.shared._Z6phase3Piiii,"aw",@nobits
	.sectionflags	@""
	.align	4
.nv.shared._Z6phase3Piiii:
	.zero		50176


//--------------------- .nv.shared.reserved.0     --------------------------
	.section	.nv.shared.reserved.0,"aw",@nobits
	.weak		__nv_reservedSMEM_offset_0_alias
	.size		__nv_reservedSMEM_offset_0_alias, 0, 64
	.other		__nv_reservedSMEM_offset_0_alias,@"STO_CUDA_RESERVED_SHARED STV_DEFAULT"
__nv_reservedSMEM_offset_0_alias:
	.zero		0
	.zero		64


//--------------------- .nv.shared._Z10phase2_verPiii --------------------------
	.section	.nv.shared._Z10phase2_verPiii,"aw",@nobits
	.sectionflags	@""
	.align	4
.nv.shared._Z10phase2_verPiii:
	.zero		33792


//--------------------- .nv.shared._Z6phase2Piii  --------------------------
	.section	.nv.shared._Z6phase2Piii,"aw",@nobits
	.sectionflags	@""
	.align	4
.nv.shared._Z6phase2Piii:
	.zero		50176


//--------------------- .nv.shared._Z10phase2_horPiii --------------------------
	.section	.nv.shared._Z10phase2_horPiii,"aw",@nobits
	.sectionflags	@""
	.align	4
.nv.shared._Z10phase2_horPiii:
	.zero		33792


//--------------------- .nv.shared._Z6phase1Piii  --------------------------
	.section	.nv.shared._Z6phase1Piii,"aw",@nobits
	.sectionflags	@""
	.align	4
.nv.shared._Z6phase1Piii:
	.zero		17408


//--------------------- .nv.constant0._Z6phase3Piiii --------------------------
	.section	.nv.constant0._Z6phase3Piiii,"a",@progbits
	.sectionflags	@""
	.align	4
.nv.constant0._Z6phase3Piiii:
	.zero		916


//--------------------- .nv.constant0._Z10phase2_verPiii --------------------------
	.section	.nv.constant0._Z10phase2_verPiii,"a",@progbits
	.sectionflags	@""
	.align	4
.nv.constant0._Z10phase2_verPiii:
	.zero		912


//--------------------- .nv.constant0._Z6phase2Piii --------------------------
	.section	.nv.constant0._Z6phase2Piii,"a",@progbits
	.sectionflags	@""
	.align	4
.nv.constant0._Z6phase2Piii:
	.zero		912


//--------------------- .nv.constant0._Z10phase2_horPiii --------------------------
	.section	.nv.constant0._Z10phase2_horPiii,"a",@progbits
	.sectionflags	@""
	.align	4
.nv.constant0._Z10phase2_horPiii:
	.zero		912


//--------------------- .nv.constant0._Z6phase1Piii --------------------------
	.section	.nv.constant0._Z6phase1Piii,"a",@progbits
	.sectionflags	@""
	.align	4
.nv.constant0._Z6phase1Piii:
	.zero		912


//--------------------- SYMBOLS --------------------------

	.type		.nv.reservedSmem.offset0,@object
	.size		.nv.reservedSmem.offset0,0x4
	.type		.nv.reservedSmem.cap,@object
	.size		.nv.reservedSmem.cap,0x4
